	.target	sm_100a

	.elftype	@"ET_EXEC"


//--------------------- .note.nv.tkinfo           --------------------------
	.section	.note.nv.tkinfo,"",@"SHT_NOTE"
	.sectionflags	@"SHF_NOTE_NV_TKINFO"
	.tkinfo
        /*0018*/ 	.word	0x00000002
        /*0030*/ 	.string	""
        /*0030*/ 	.string	"ptxas"
        /*0030*/ 	.string	"Cuda compilation tools, release 13.0, V13.0.88"
        /*0030*/ 	.string	"Build cuda_13.0.r13.0/compiler.36424714_0"
        /*0030*/ 	.string	"-arch sm_100a -m 64 "



//--------------------- .note.nv.cuinfo           --------------------------
	.section	.note.nv.cuinfo,"",@"SHT_NOTE"
	.sectionflags	@"SHF_NOTE_NV_CUINFO"
        /*0018*/ 	.short	0x0002
        /*001a*/ 	.short	0x0064
        /*001c*/ 	.short	0x0082
	.zero		2


//--------------------- .nv.info                  --------------------------
	.section	.nv.info,"",@"SHT_CUDA_INFO"
	.align	4


	//----- nvinfo : EIATTR_REGCOUNT
	.align		4
        /*0000*/ 	.byte	0x04, 0x2f
        /*0002*/ 	.short	(.L_19 - .L_18)
	.align		4
.L_18:
        /*0004*/ 	.word	index@(_ZN7cutlass13device_kernelINS_4gemm6kernel13GemmUniversalIN4cute5tupleIJiiiiEEENS1_10collective13CollectiveMmaINS1_35MainloopSm100TmaUmmaWarpSpecializedILi3ELi2ELi4ENS5_IJNS4_1CILi2EEESB_NSA_ILi1EEEEEEEENS5_IJNSA_ILi64EEENSA_ILi128EEENSA_ILi32EEEEEENS_12float_e4m3_tENS5_IJlSC_lEEESJ_SK_NS4_8TiledMMAINS4_8MMA_AtomIJNS4_10MMA_TraitsINS4_19SM100_MMA_F8F6F4_SSEJSJ_SJ_fSF_SG_NS4_17integral_constantINS4_4UMMA5MajorELSR_0EEESS_NSP_INSQ_7ScaleInELST_0EEESU_EEEEEENS4_6LayoutINS5_IJSC_SC_SC_EEENS5_IJNSA_ILi0EEESZ_SZ_EEEEENS5_IJNS4_10UnderscoreES12_S12_EEEEENS4_23SM90_TMA_LOAD_MULTICASTENS4_14ComposedLayoutINS4_7SwizzleILi1ELi4ELi3EEENS4_18smem_ptr_flag_bitsILi8EEENSX_INS5_IJNSA_ILi8EEESH_EEENS5_IJSH_SC_EEEEEEEvNS4_8identityES15_S1F_vS1G_EENS_8epilogue10collective18CollectiveEpilogueINS1I_23Sm100TmaWarpSpecializedILi2ELi2ELi32ELb0ELb0EEEJSI_NS5_IJNSX_ISF_SC_EES1N_EEESJ_SK_SJ_SK_NS1I_6fusion15FusionCallbacksIS1M_NS1P_17LinearCombinationISJ_fSJ_fLNS_15FloatRoundStyleE2EEESI_S1O_JEEENS4_5SM1004TMEM4LOAD26SM100_TMEM_LOAD_16dp32b32xENS4_13SM90_TMA_LOADENS16_INS17_ILi2ELi4ELi3EEES1A_NSX_INS5_IJS1B_SF_EEENS5_IJSF_SC_EEEEEEENS4_39AutoVectorizingCopyWithAssumedAlignmentILi128EEENS4_14SM90_TMA_STOREES24_S26_S26_EEEvvEEEEvNT_6ParamsE)
        /*0008*/ 	.word	0x00000072


	//----- nvinfo : EIATTR_FRAME_SIZE
	.align		4
.L_19:
        /*000c*/ 	.byte	0x04, 0x11
        /*000e*/ 	.short	(.L_21 - .L_20)
	.align		4
.L_20:
        /*0010*/ 	.word	index@($__internal_2_$__cuda_sm10x_tcgen05_guardrail_trap_unallocated_columns_being_dealloced)
        /*0014*/ 	.word	0x00000000


	//----- nvinfo : EIATTR_FRAME_SIZE
	.align		4
.L_21:
        /*0018*/ 	.byte	0x04, 0x11
        /*001a*/ 	.short	(.L_23 - .L_22)
	.align		4
.L_22:
        /*001c*/ 	.word	index@($__internal_1_$__cuda_sm10x_tcgen05_guardrail_trap_phase_invalid_during_alloc)
        /*0020*/ 	.word	0x00000000


	//----- nvinfo : EIATTR_FRAME_SIZE
	.align		4
.L_23:
        /*0024*/ 	.byte	0x04, 0x11
        /*0026*/ 	.short	(.L_25 - .L_24)
	.align		4
.L_24:
        /*0028*/ 	.word	index@($__internal_0_$__cuda_sm10x_tcgen05_guardrail_trap_col_being_dealloced_not_returned_by_alloc)
        /*002c*/ 	.word	0x00000000


	//----- nvinfo : EIATTR_FRAME_SIZE
	.align		4
.L_25:
        /*0030*/ 	.byte	0x04, 0x11
        /*0032*/ 	.short	(.L_27 - .L_26)
	.align		4
.L_26:
        /*0034*/ 	.word	index@(_ZN7cutlass13device_kernelINS_4gemm6kernel13GemmUniversalIN4cute5tupleIJiiiiEEENS1_10collective13CollectiveMmaINS1_35MainloopSm100TmaUmmaWarpSpecializedILi3ELi2ELi4ENS5_IJNS4_1CILi2EEESB_NSA_ILi1EEEEEEEENS5_IJNSA_ILi64EEENSA_ILi128EEENSA_ILi32EEEEEENS_12float_e4m3_tENS5_IJlSC_lEEESJ_SK_NS4_8TiledMMAINS4_8MMA_AtomIJNS4_10MMA_TraitsINS4_19SM100_MMA_F8F6F4_SSEJSJ_SJ_fSF_SG_NS4_17integral_constantINS4_4UMMA5MajorELSR_0EEESS_NSP_INSQ_7ScaleInELST_0EEESU_EEEEEENS4_6LayoutINS5_IJSC_SC_SC_EEENS5_IJNSA_ILi0EEESZ_SZ_EEEEENS5_IJNS4_10UnderscoreES12_S12_EEEEENS4_23SM90_TMA_LOAD_MULTICASTENS4_14ComposedLayoutINS4_7SwizzleILi1ELi4ELi3EEENS4_18smem_ptr_flag_bitsILi8EEENSX_INS5_IJNSA_ILi8EEESH_EEENS5_IJSH_SC_EEEEEEEvNS4_8identityES15_S1F_vS1G_EENS_8epilogue10collective18CollectiveEpilogueINS1I_23Sm100TmaWarpSpecializedILi2ELi2ELi32ELb0ELb0EEEJSI_NS5_IJNSX_ISF_SC_EES1N_EEESJ_SK_SJ_SK_NS1I_6fusion15FusionCallbacksIS1M_NS1P_17LinearCombinationISJ_fSJ_fLNS_15FloatRoundStyleE2EEESI_S1O_JEEENS4_5SM1004TMEM4LOAD26SM100_TMEM_LOAD_16dp32b32xENS4_13SM90_TMA_LOADENS16_INS17_ILi2ELi4ELi3EEES1A_NSX_INS5_IJS1B_SF_EEENS5_IJSF_SC_EEEEEEENS4_39AutoVectorizingCopyWithAssumedAlignmentILi128EEENS4_14SM90_TMA_STOREES24_S26_S26_EEEvvEEEEvNT_6ParamsE)
        /*0038*/ 	.word	0x00000000


	//----- nvinfo : EIATTR_MIN_STACK_SIZE
	.align		4
.L_27:
        /*003c*/ 	.byte	0x04, 0x12
        /*003e*/ 	.short	(.L_29 - .L_28)
	.align		4
.L_28:
        /*0040*/ 	.word	index@(_ZN7cutlass13device_kernelINS_4gemm6kernel13GemmUniversalIN4cute5tupleIJiiiiEEENS1_10collective13CollectiveMmaINS1_35MainloopSm100TmaUmmaWarpSpecializedILi3ELi2ELi4ENS5_IJNS4_1CILi2EEESB_NSA_ILi1EEEEEEEENS5_IJNSA_ILi64EEENSA_ILi128EEENSA_ILi32EEEEEENS_12float_e4m3_tENS5_IJlSC_lEEESJ_SK_NS4_8TiledMMAINS4_8MMA_AtomIJNS4_10MMA_TraitsINS4_19SM100_MMA_F8F6F4_SSEJSJ_SJ_fSF_SG_NS4_17integral_constantINS4_4UMMA5MajorELSR_0EEESS_NSP_INSQ_7ScaleInELST_0EEESU_EEEEEENS4_6LayoutINS5_IJSC_SC_SC_EEENS5_IJNSA_ILi0EEESZ_SZ_EEEEENS5_IJNS4_10UnderscoreES12_S12_EEEEENS4_23SM90_TMA_LOAD_MULTICASTENS4_14ComposedLayoutINS4_7SwizzleILi1ELi4ELi3EEENS4_18smem_ptr_flag_bitsILi8EEENSX_INS5_IJNSA_ILi8EEESH_EEENS5_IJSH_SC_EEEEEEEvNS4_8identityES15_S1F_vS1G_EENS_8epilogue10collective18CollectiveEpilogueINS1I_23Sm100TmaWarpSpecializedILi2ELi2ELi32ELb0ELb0EEEJSI_NS5_IJNSX_ISF_SC_EES1N_EEESJ_SK_SJ_SK_NS1I_6fusion15FusionCallbacksIS1M_NS1P_17LinearCombinationISJ_fSJ_fLNS_15FloatRoundStyleE2EEESI_S1O_JEEENS4_5SM1004TMEM4LOAD26SM100_TMEM_LOAD_16dp32b32xENS4_13SM90_TMA_LOADENS16_INS17_ILi2ELi4ELi3EEES1A_NSX_INS5_IJS1B_SF_EEENS5_IJSF_SC_EEEEEEENS4_39AutoVectorizingCopyWithAssumedAlignmentILi128EEENS4_14SM90_TMA_STOREES24_S26_S26_EEEvvEEEEvNT_6ParamsE)
        /*0044*/ 	.word	0x00000000
.L_29:


//--------------------- .nv.compat                --------------------------
	.section	.nv.compat,"",@"SHT_CUDA_COMPAT_INFO"
	.align	4
        /*0000*/ 	.byte	0x02, 0x09, 0x01, 0x00, 0x02, 0x02, 0x02, 0x00, 0x02, 0x05, 0x05, 0x00, 0x03, 0x07, 0x01, 0x01
        /*0010*/ 	.byte	0x02, 0x03, 0x01, 0x00, 0x02, 0x06, 0x01, 0x00, 0x04, 0x0b, 0x08, 0x00, 0x09, 0x00, 0x00, 0x00
        /*0020*/ 	.byte	0x00, 0x00, 0x00, 0x00


//--------------------- .nv.info._ZN7cutlass13device_kernelINS_4gemm6kernel13GemmUniversalIN4cute5tupleIJiiiiEEENS1_10collective13CollectiveMmaINS1_35MainloopSm100TmaUmmaWarpSpecializedILi3ELi2ELi4ENS5_IJNS4_1CILi2EEESB_NSA_ILi1EEEEEEEENS5_IJNSA_ILi64EEENSA_ILi128EEENSA_ILi32EEEEEENS_12float_e4m3_tENS5_IJlSC_lEEESJ_SK_NS4_8TiledMMAINS4_8MMA_AtomIJNS4_10MMA_TraitsINS4_19SM100_MMA_F8F6F4_SSEJSJ_SJ_fSF_SG_NS4_17integral_constantINS4_4UMMA5MajorELSR_0EEESS_NSP_INSQ_7ScaleInELST_0EEESU_EEEEEENS4_6LayoutINS5_IJSC_SC_SC_EEENS5_IJNSA_ILi0EEESZ_SZ_EEEEENS5_IJNS4_10UnderscoreES12_S12_EEEEENS4_23SM90_TMA_LOAD_MULTICASTENS4_14ComposedLayoutINS4_7SwizzleILi1ELi4ELi3EEENS4_18smem_ptr_flag_bitsILi8EEENSX_INS5_IJNSA_ILi8EEESH_EEENS5_IJSH_SC_EEEEEEEvNS4_8identityES15_S1F_vS1G_EENS_8epilogue10collective18CollectiveEpilogueINS1I_23Sm100TmaWarpSpecializedILi2ELi2ELi32ELb0ELb0EEEJSI_NS5_IJNSX_ISF_SC_EES1N_EEESJ_SK_SJ_SK_NS1I_6fusion15FusionCallbacksIS1M_NS1P_17LinearCombinationISJ_fSJ_fLNS_15FloatRoundStyleE2EEESI_S1O_JEEENS4_5SM1004TMEM4LOAD26SM100_TMEM_LOAD_16dp32b32xENS4_13SM90_TMA_LOADENS16_INS17_ILi2ELi4ELi3EEES1A_NSX_INS5_IJS1B_SF_EEENS5_IJSF_SC_EEEEEEENS4_39AutoVectorizingCopyWithAssumedAlignmentILi128EEENS4_14SM90_TMA_STOREES24_S26_S26_EEEvvEEEEvNT_6ParamsE --------------------------
	.section	.nv.info._ZN7cutlass13device_kernelINS_4gemm6kernel13GemmUniversalIN4cute5tupleIJiiiiEEENS1_10collective13CollectiveMmaINS1_35MainloopSm100TmaUmmaWarpSpecializedILi3ELi2ELi4ENS5_IJNS4_1CILi2EEESB_NSA_ILi1EEEEEEEENS5_IJNSA_ILi64EEENSA_ILi128EEENSA_ILi32EEEEEENS_12float_e4m3_tENS5_IJlSC_lEEESJ_SK_NS4_8TiledMMAINS4_8MMA_AtomIJNS4_10MMA_TraitsINS4_19SM100_MMA_F8F6F4_SSEJSJ_SJ_fSF_SG_NS4_17integral_constantINS4_4UMMA5MajorELSR_0EEESS_NSP_INSQ_7ScaleInELST_0EEESU_EEEEEENS4_6LayoutINS5_IJSC_SC_SC_EEENS5_IJNSA_ILi0EEESZ_SZ_EEEEENS5_IJNS4_10UnderscoreES12_S12_EEEEENS4_23SM90_TMA_LOAD_MULTICASTENS4_14ComposedLayoutINS4_7SwizzleILi1ELi4ELi3EEENS4_18smem_ptr_flag_bitsILi8EEENSX_INS5_IJNSA_ILi8EEESH_EEENS5_IJSH_SC_EEEEEEEvNS4_8identityES15_S1F_vS1G_EENS_8epilogue10collective18CollectiveEpilogueINS1I_23Sm100TmaWarpSpecializedILi2ELi2ELi32ELb0ELb0EEEJSI_NS5_IJNSX_ISF_SC_EES1N_EEESJ_SK_SJ_SK_NS1I_6fusion15FusionCallbacksIS1M_NS1P_17LinearCombinationISJ_fSJ_fLNS_15FloatRoundStyleE2EEESI_S1O_JEEENS4_5SM1004TMEM4LOAD26SM100_TMEM_LOAD_16dp32b32xENS4_13SM90_TMA_LOADENS16_INS17_ILi2ELi4ELi3EEES1A_NSX_INS5_IJS1B_SF_EEENS5_IJSF_SC_EEEEEEENS4_39AutoVectorizingCopyWithAssumedAlignmentILi128EEENS4_14SM90_TMA_STOREES24_S26_S26_EEEvvEEEEvNT_6ParamsE,"",@"SHT_CUDA_INFO"
	.sectionflags	@""
	.align	4


	//----- nvinfo : EIATTR_CUDA_API_VERSION
	.align		4
        /*0000*/ 	.byte	0x04, 0x37
        /*0002*/ 	.short	(.L_31 - .L_30)
.L_30:
        /*0004*/ 	.word	0x00000082


	//----- nvinfo : EIATTR_KPARAM_INFO
	.align		4
.L_31:
        /*0008*/ 	.byte	0x04, 0x17
        /*000a*/ 	.short	(.L_33 - .L_32)
.L_32:
        /*000c*/ 	.word	0x00000000
        /*0010*/ 	.short	0x0000
        /*0012*/ 	.short	0x0000
        /*0014*/ 	.byte	0x00, 0xf0, 0x01, 0x20


	//----- nvinfo : EIATTR_AT_ENTRY_FRAGMENTS
	.align		4
.L_33:
        /*0018*/ 	.byte	0x04, 0x4f
        /*001a*/ 	.short	(.L_35 - .L_34)


	//   ....[0]....
.L_34:
        /*001c*/ 	.word	0x00000006


	//----- nvinfo : EIATTR_RESERVED_SMEM_USED
	.align		4
.L_35:
        /*0020*/ 	.byte	0x01, 0x41
	.zero		2


	//----- nvinfo : EIATTR_SPARSE_MMA_MASK
	.align		4
        /*0024*/ 	.byte	0x03, 0x50
        /*0026*/ 	.short	0x0000


	//----- nvinfo : EIATTR_TCGEN05_1CTA_USED
	.align		4
        /*0028*/ 	.byte	0x01, 0x51
	.zero		2


	//----- nvinfo : EIATTR_MAXREG_COUNT
	.align		4
        /*002c*/ 	.byte	0x03, 0x1b
        /*002e*/ 	.short	0x00ff


	//----- nvinfo : EIATTR_NUM_BARRIERS
	.align		4
        /*0030*/ 	.byte	0x02, 0x4c
        /*0032*/ 	.byte	0x07
	.zero		1


	//----- nvinfo : EIATTR_EXTERNS
	.align		4
        /*0034*/ 	.byte	0x04, 0x0f
        /*0036*/ 	.short	(.L_37 - .L_36)


	//   ....[0]....
	.align		4
.L_36:
        /*0038*/ 	.word	index@(__assertfail)


	//----- nvinfo : EIATTR_MERCURY_ISA_VERSION
	.align		4
.L_37:
        /*003c*/ 	.byte	0x03, 0x5f
        /*003e*/ 	.short	0x0101


	//----- nvinfo : EIATTR_INT_WARP_WIDE_INSTR_OFFSETS
	.align		4
        /*0040*/ 	.byte	0x04, 0x31
        /*0042*/ 	.short	(.L_39 - .L_38)


	//   ....[0]....
.L_38:
        /*0044*/ 	.word	0x00003bf0


	//   ....[1]....
        /*0048*/ 	.word	0x00003c10


	//   ....[2]....
        /*004c*/ 	.word	0x00003c40


	//   ....[3]....
        /*0050*/ 	.word	0x00004780


	//   ....[4]....
        /*0054*/ 	.word	0x000047f0


	//   ....[5]....
        /*0058*/ 	.word	0x000048c0


	//   ....[6]....
        /*005c*/ 	.word	0x00004970


	//----- nvinfo : EIATTR_COOP_GROUP_MASK_REGIDS
	.align		4
.L_39:
        /*0060*/ 	.byte	0x04, 0x29
        /*0062*/ 	.short	(.L_41 - .L_40)


	//   ....[0]....
.L_40:
        /*0064*/ 	.word	0xffffffff


	//   ....[1]....
        /*0068*/ 	.word	0xffffffff


	//   ....[2]....
        /*006c*/ 	.word	0xffffffff


	//   ....[3]....
        /*0070*/ 	.word	0xffffffff


	//   ....[4]....
        /*0074*/ 	.word	0xffffffff


	//   ....[5]....
        /*0078*/ 	.word	0xffffffff


	//   ....[6]....
        /*007c*/ 	.word	0xffffffff


	//   ....[7]....
        /*0080*/ 	.word	0xffffffff


	//   ....[8]....
        /*0084*/ 	.word	0xffffffff


	//   ....[9]....
        /*0088*/ 	.word	0xffffffff


	//   ....[10]....
        /*008c*/ 	.word	0xffffffff


	//   ....[11]....
        /*0090*/ 	.word	0xffffffff


	//   ....[12]....
        /*0094*/ 	.word	0xffffffff


	//   ....[13]....
        /*0098*/ 	.word	0xffffffff


	//----- nvinfo : EIATTR_COOP_GROUP_INSTR_OFFSETS
	.align		4
.L_41:
        /*009c*/ 	.byte	0x04, 0x28
        /*009e*/ 	.short	(.L_43 - .L_42)


	//   ....[0]....
.L_42:
        /*00a0*/ 	.word	0x00000080


	//   ....[1]....
        /*00a4*/ 	.word	0x000004f0


	//   ....[2]....
        /*00a8*/ 	.word	0x00000680


	//   ....[3]....
        /*00ac*/ 	.word	0x000007e0


	//   ....[4]....
        /*00b0*/ 	.word	0x000008e0


	//   ....[5]....
        /*00b4*/ 	.word	0x00000a50


	//   ....[6]....
        /*00b8*/ 	.word	0x00000bf0


	//   ....[7]....
        /*00bc*/ 	.word	0x00000da0


	//   ....[8]....
        /*00c0*/ 	.word	0x000020f0


	//   ....[9]....
        /*00c4*/ 	.word	0x00002f30


	//   ....[10]....
        /*00c8*/ 	.word	0x00003140


	//   ....[11]....
        /*00cc*/ 	.word	0x00003170


	//   ....[12]....
        /*00d0*/ 	.word	0x00003ad0


	//   ....[13]....
        /*00d4*/ 	.word	0x00003d00


	//----- nvinfo : EIATTR_VRC_CTA_INIT_COUNT
	.align		4
.L_43:
        /*00d8*/ 	.byte	0x02, 0x4a
        /*00da*/ 	.byte	0x80
	.zero		1


	//----- nvinfo : EIATTR_SYSCALL_OFFSETS
	.align		4
        /*00dc*/ 	.byte	0x04, 0x46
        /*00de*/ 	.short	(.L_45 - .L_44)


	//   ....[0]....
.L_44:
        /*00e0*/ 	.word	0x00005580


	//   ....[1]....
        /*00e4*/ 	.word	0x000056c0


	//   ....[2]....
        /*00e8*/ 	.word	0x00005ef0


	//   ....[3]....
        /*00ec*/ 	.word	0x00006c80


	//----- nvinfo : EIATTR_MBARRIER_INSTR_OFFSETS
	.align		4
.L_45:
        /*00f0*/ 	.byte	0x04, 0x39
        /*00f2*/ 	.short	(.L_47 - .L_46)


	//   ....[0]....
.L_46:
        /*00f4*/ 	.word	0x00000610
        /*00f8*/ 	.word	0x000000ff
        /*00fc*/ 	.word	0x00000000
        /*0100*/ 	.short	0x0100
        /*0102*/ 	.byte	0x04
	.zero		1


	//   ....[1]....
        /*0104*/ 	.word	0x00000620
        /*0108*/ 	.word	0x000000ff
        /*010c*/ 	.word	0x00000018
        /*0110*/ 	.short	0x0100
        /*0112*/ 	.byte	0x04
	.zero		1


	//   ....[2]....
        /*0114*/ 	.word	0x00000630
        /*0118*/ 	.word	0x000000ff
        /*011c*/ 	.word	0x00000008
        /*0120*/ 	.short	0x0100
        /*0122*/ 	.byte	0x04
	.zero		1


	//   ....[3]....
        /*0124*/ 	.word	0x00000640
        /*0128*/ 	.word	0x000000ff
        /*012c*/ 	.word	0x00000020
        /*0130*/ 	.short	0x0100
        /*0132*/ 	.byte	0x04
	.zero		1


	//   ....[4]....
        /*0134*/ 	.word	0x00000650
        /*0138*/ 	.word	0x000000ff
        /*013c*/ 	.word	0x00000010
        /*0140*/ 	.short	0x0100
        /*0142*/ 	.byte	0x04
	.zero		1


	//   ....[5]....
        /*0144*/ 	.word	0x00000660
        /*0148*/ 	.word	0x000000ff
        /*014c*/ 	.word	0x00000028
        /*0150*/ 	.short	0x0100
        /*0152*/ 	.byte	0x04
	.zero		1


	//   ....[6]....
        /*0154*/ 	.word	0x00000790
        /*0158*/ 	.word	0x000000ff
        /*015c*/ 	.word	0x00000030
        /*0160*/ 	.short	0x0100
        /*0162*/ 	.byte	0x04
	.zero		1


	//   ....[7]....
        /*0164*/ 	.word	0x000007a0
        /*0168*/ 	.word	0x000000ff
        /*016c*/ 	.word	0x00000040
        /*0170*/ 	.short	0x0100
        /*0172*/ 	.byte	0x04
	.zero		1


	//   ....[8]....
        /*0174*/ 	.word	0x000007b0
        /*0178*/ 	.word	0x000000ff
        /*017c*/ 	.word	0x00000038
        /*0180*/ 	.short	0x0100
        /*0182*/ 	.byte	0x04
	.zero		1


	//   ....[9]....
        /*0184*/ 	.word	0x000007c0
        /*0188*/ 	.word	0x000000ff
        /*018c*/ 	.word	0x00000048
        /*0190*/ 	.short	0x0100
        /*0192*/ 	.byte	0x04
	.zero		1


	//   ....[10]....
        /*0194*/ 	.word	0x000008b0
        /*0198*/ 	.word	0x000000ff
        /*019c*/ 	.word	0x00000050
        /*01a0*/ 	.short	0x0100
        /*01a2*/ 	.byte	0x06
	.zero		1


	//   ....[11]....
        /*01a4*/ 	.word	0x000008c0
        /*01a8*/ 	.word	0x000000ff
        /*01ac*/ 	.word	0x00000058
        /*01b0*/ 	.short	0x0100
        /*01b2*/ 	.byte	0x06
	.zero		1


	//   ....[12]....
        /*01b4*/ 	.word	0x00000a00
        /*01b8*/ 	.word	0x000000ff
        /*01bc*/ 	.word	0x00000060
        /*01c0*/ 	.short	0x0100
        /*01c2*/ 	.byte	0x06
	.zero		1


	//   ....[13]....
        /*01c4*/ 	.word	0x00000a10
        /*01c8*/ 	.word	0x000000ff
        /*01cc*/ 	.word	0x00000070
        /*01d0*/ 	.short	0x0100
        /*01d2*/ 	.byte	0x06
	.zero		1


	//   ....[14]....
        /*01d4*/ 	.word	0x00000a20
        /*01d8*/ 	.word	0x000000ff
        /*01dc*/ 	.word	0x00000068
        /*01e0*/ 	.short	0x0100
        /*01e2*/ 	.byte	0x06
	.zero		1


	//   ....[15]....
        /*01e4*/ 	.word	0x00000a30
        /*01e8*/ 	.word	0x000000ff
        /*01ec*/ 	.word	0x00000078
        /*01f0*/ 	.short	0x0100
        /*01f2*/ 	.byte	0x06
	.zero		1


	//   ....[16]....
        /*01f4*/ 	.word	0x00000b60
        /*01f8*/ 	.word	0x000000ff
        /*01fc*/ 	.word	0x00000080
        /*0200*/ 	.short	0x0100
        /*0202*/ 	.byte	0x04
	.zero		1


	//   ....[17]....
        /*0204*/ 	.word	0x00000b70
        /*0208*/ 	.word	0x000000ff
        /*020c*/ 	.word	0x000000a0
        /*0210*/ 	.short	0x0100
        /*0212*/ 	.byte	0x04
	.zero		1


	//   ....[18]....
        /*0214*/ 	.word	0x00000b80
        /*0218*/ 	.word	0x000000ff
        /*021c*/ 	.word	0x00000088
        /*0220*/ 	.short	0x0100
        /*0222*/ 	.byte	0x04
	.zero		1


	//   ....[19]....
        /*0224*/ 	.word	0x00000b90
        /*0228*/ 	.word	0x000000ff
        /*022c*/ 	.word	0x000000a8
        /*0230*/ 	.short	0x0100
        /*0232*/ 	.byte	0x04
	.zero		1


	//   ....[20]....
        /*0234*/ 	.word	0x00000ba0
        /*0238*/ 	.word	0x000000ff
        /*023c*/ 	.word	0x00000090
        /*0240*/ 	.short	0x0100
        /*0242*/ 	.byte	0x04
	.zero		1


	//   ....[21]....
        /*0244*/ 	.word	0x00000bb0
        /*0248*/ 	.word	0x000000ff
        /*024c*/ 	.word	0x000000b0
        /*0250*/ 	.short	0x0100
        /*0252*/ 	.byte	0x04
	.zero		1


	//   ....[22]....
        /*0254*/ 	.word	0x00000bc0
        /*0258*/ 	.word	0x000000ff
        /*025c*/ 	.word	0x00000098
        /*0260*/ 	.short	0x0100
        /*0262*/ 	.byte	0x04
	.zero		1


	//   ....[23]....
        /*0264*/ 	.word	0x00000bd0
        /*0268*/ 	.word	0x000000ff
        /*026c*/ 	.word	0x000000b8
        /*0270*/ 	.short	0x0100
        /*0272*/ 	.byte	0x04
	.zero		1


	//   ....[24]....
        /*0274*/ 	.word	0x00000cc0
        /*0278*/ 	.word	0x000000ff
        /*027c*/ 	.word	0x000000c0
        /*0280*/ 	.short	0x0100
        /*0282*/ 	.byte	0x04
	.zero		1


	//   ....[25]....
        /*0284*/ 	.word	0x00000cd0
        /*0288*/ 	.word	0x000000ff
        /*028c*/ 	.word	0x000000d0
        /*0290*/ 	.short	0x0100
        /*0292*/ 	.byte	0x04
	.zero		1


	//   ....[26]....
        /*0294*/ 	.word	0x00000ce0
        /*0298*/ 	.word	0x000000ff
        /*029c*/ 	.word	0x000000c8
        /*02a0*/ 	.short	0x0100
        /*02a2*/ 	.byte	0x04
	.zero		1


	//   ....[27]....
        /*02a4*/ 	.word	0x00000cf0
        /*02a8*/ 	.word	0x000000ff
        /*02ac*/ 	.word	0x000000d8
        /*02b0*/ 	.short	0x0100
        /*02b2*/ 	.byte	0x04
	.zero		1


	//   ....[28]....
        /*02b4*/ 	.word	0x00001980
        /*02b8*/ 	.word	0x00000000
        /*02bc*/ 	.word	0x000000d0
        /*02c0*/ 	.short	0x010a
        /*02c2*/ 	.byte	0xff
	.zero		1


	//   ....[29]....
        /*02c4*/ 	.word	0x000019a0
        /*02c8*/ 	.word	0x00000000
        /*02cc*/ 	.word	0x000000c0
        /*02d0*/ 	.short	0x0101
        /*02d2*/ 	.byte	0xff
	.zero		1


	//   ....[30]....
        /*02d4*/ 	.word	0x00001a60
        /*02d8*/ 	.word	0x000000ff
        /*02dc*/ 	.word	0x00000018
        /*02e0*/ 	.short	0x010a
        /*02e2*/ 	.byte	0x04
	.zero		1


	//   ....[31]....
        /*02e4*/ 	.word	0x00001af0
        /*02e8*/ 	.word	0x000000ff
        /*02ec*/ 	.word	0x00000018
        /*02f0*/ 	.short	0x010a
        /*02f2*/ 	.byte	0x21
	.zero		1


	//   ....[32]....
        /*02f4*/ 	.word	0x00001c80
        /*02f8*/ 	.word	0x000000ff
        /*02fc*/ 	.word	0x00000018
        /*0300*/ 	.short	0x010a
        /*0302*/ 	.byte	0x05
	.zero		1


	//   ....[33]....
        /*0304*/ 	.word	0x00001db0
        /*0308*/ 	.word	0x000000ff
        /*030c*/ 	.word	0x00000058
        /*0310*/ 	.short	0x0101
        /*0312*/ 	.byte	0x15
	.zero		1


	//   ....[34]....
        /*0314*/ 	.word	0x00001dd0
        /*0318*/ 	.word	0x000000ff
        /*031c*/ 	.word	0x00000018
        /*0320*/ 	.short	0x010a
        /*0322*/ 	.byte	0x04
	.zero		1


	//   ....[35]....
        /*0324*/ 	.word	0x00001e50
        /*0328*/ 	.word	0x000000ff
        /*032c*/ 	.word	0x00000018
        /*0330*/ 	.short	0x010a
        /*0332*/ 	.byte	0x11
	.zero		1


	//   ....[36]....
        /*0334*/ 	.word	0x00001fe0
        /*0338*/ 	.word	0x000000ff
        /*033c*/ 	.word	0x00000018
        /*0340*/ 	.short	0x010a
        /*0342*/ 	.byte	0x05
	.zero		1


	//   ....[37]....
        /*0344*/ 	.word	0x00002120
        /*0348*/ 	.word	0x00000003
        /*034c*/ 	.word	0x00000060
        /*0350*/ 	.short	0x010a
        /*0352*/ 	.byte	0xff
	.zero		1


	//   ....[38]....
        /*0354*/ 	.word	0x00002270
        /*0358*/ 	.word	0x00000000
        /*035c*/ 	.word	0x00000000
        /*0360*/ 	.short	0x0101
        /*0362*/ 	.byte	0xff
	.zero		1


	//   ....[39]....
        /*0364*/ 	.word	0x00002810
        /*0368*/ 	.word	0x000000ff
        /*036c*/ 	.word	0x00000000
        /*0370*/ 	.short	0x010a
        /*0372*/ 	.byte	0x04
	.zero		1


	//   ....[40]....
        /*0374*/ 	.word	0x000028a0
        /*0378*/ 	.word	0x000000ff
        /*037c*/ 	.word	0x00000000
        /*0380*/ 	.short	0x010a
        /*0382*/ 	.byte	0x05
	.zero		1


	//   ....[41]....
        /*0384*/ 	.word	0x00002940
        /*0388*/ 	.word	0x00000000
        /*038c*/ 	.word	0x00000000
        /*0390*/ 	.short	0x010a
        /*0392*/ 	.byte	0xff
	.zero		1


	//   ....[42]....
        /*0394*/ 	.word	0x00002a80
        /*0398*/ 	.word	0x00000002
        /*039c*/ 	.word	0x000000c0
        /*03a0*/ 	.short	0x010a
        /*03a2*/ 	.byte	0xff
	.zero		1


	//   ....[43]....
        /*03a4*/ 	.word	0x00002ae0
        /*03a8*/ 	.word	0x00000004
        /*03ac*/ 	.word	0x00000000
        /*03b0*/ 	.short	0x0101
        /*03b2*/ 	.byte	0xff
	.zero		1


	//   ....[44]....
        /*03b4*/ 	.word	0x00002b00
        /*03b8*/ 	.word	0x000000ff
        /*03bc*/ 	.word	0x00000070
        /*03c0*/ 	.short	0x010a
        /*03c2*/ 	.byte	0x04
	.zero		1


	//   ....[45]....
        /*03c4*/ 	.word	0x00002c20
        /*03c8*/ 	.word	0x00000002
        /*03cc*/ 	.word	0x00000060
        /*03d0*/ 	.short	0x010a
        /*03d2*/ 	.byte	0xff
	.zero		1


	//   ....[46]....
        /*03d4*/ 	.word	0x00002d30
        /*03d8*/ 	.word	0x00000002
        /*03dc*/ 	.word	0x00000000
        /*03e0*/ 	.short	0x0101
        /*03e2*/ 	.byte	0xff
	.zero		1


	//   ....[47]....
        /*03e4*/ 	.word	0x00002dc0
        /*03e8*/ 	.word	0x000000ff
        /*03ec*/ 	.word	0x00000070
        /*03f0*/ 	.short	0x0106
        /*03f2*/ 	.byte	0x04
	.zero		1


	//   ....[48]....
        /*03f4*/ 	.word	0x00002de0
        /*03f8*/ 	.word	0x000000ff
        /*03fc*/ 	.word	0x00000070
        /*0400*/ 	.short	0x010a
        /*0402*/ 	.byte	0x04
	.zero		1


	//   ....[49]....
        /*0404*/ 	.word	0x00002e70
        /*0408*/ 	.word	0x000000ff
        /*040c*/ 	.word	0x00000070
        /*0410*/ 	.short	0x0106
        /*0412*/ 	.byte	0x07
	.zero		1


	//   ....[50]....
        /*0414*/ 	.word	0x00002eb0
        /*0418*/ 	.word	0x00000000
        /*041c*/ 	.word	0x00000070
        /*0420*/ 	.short	0x010a
        /*0422*/ 	.byte	0xff
	.zero		1


	//   ....[51]....
        /*0424*/ 	.word	0x000033b0
        /*0428*/ 	.word	0x00000000
        /*042c*/ 	.word	0x00000060
        /*0430*/ 	.short	0x010a
        /*0432*/ 	.byte	0xff
	.zero		1


	//   ....[52]....
        /*0434*/ 	.word	0x000034b0
        /*0438*/ 	.word	0x00000003
        /*043c*/ 	.word	0x00000000
        /*0440*/ 	.short	0x0101
        /*0442*/ 	.byte	0xff
	.zero		1


	//   ....[53]....
        /*0444*/ 	.word	0x000034c0
        /*0448*/ 	.word	0x000000ff
        /*044c*/ 	.word	0x00000000
        /*0450*/ 	.short	0x010a
        /*0452*/ 	.byte	0x04
	.zero		1


	//   ....[54]....
        /*0454*/ 	.word	0x000034e0
        /*0458*/ 	.word	0x000000ff
        /*045c*/ 	.word	0x000000a0
        /*0460*/ 	.short	0x010a
        /*0462*/ 	.byte	0x13
	.zero		1


	//   ....[55]....
        /*0464*/ 	.word	0x00003620
        /*0468*/ 	.word	0x000000ff
        /*046c*/ 	.word	0x00000000
        /*0470*/ 	.short	0x010a
        /*0472*/ 	.byte	0x06
	.zero		1


	//   ....[56]....
        /*0474*/ 	.word	0x00003720
        /*0478*/ 	.word	0x000000ff
        /*047c*/ 	.word	0x00000000
        /*0480*/ 	.short	0x010a
        /*0482*/ 	.byte	0x04
	.zero		1


	//   ....[57]....
        /*0484*/ 	.word	0x00003900
        /*0488*/ 	.word	0x000000ff
        /*048c*/ 	.word	0x00000000
        /*0490*/ 	.short	0x010a
        /*0492*/ 	.byte	0x04
	.zero		1


	//   ....[58]....
        /*0494*/ 	.word	0x00003990
        /*0498*/ 	.word	0x000000ff
        /*049c*/ 	.word	0x00000000
        /*04a0*/ 	.short	0x010a
        /*04a2*/ 	.byte	0x05
	.zero		1


	//   ....[59]....
        /*04a4*/ 	.word	0x00003a20
        /*04a8*/ 	.word	0x000000ff
        /*04ac*/ 	.word	0x00000000
        /*04b0*/ 	.short	0x010a
        /*04b2*/ 	.byte	0x05
	.zero		1


	//   ....[60]....
        /*04b4*/ 	.word	0x00003ab0
        /*04b8*/ 	.word	0x000000ff
        /*04bc*/ 	.word	0x00000000
        /*04c0*/ 	.short	0x010a
        /*04c2*/ 	.byte	0x04
	.zero		1


	//   ....[61]....
        /*04c4*/ 	.word	0x00003f80
        /*04c8*/ 	.word	0x0000000c
        /*04cc*/ 	.word	0x00000060
        /*04d0*/ 	.short	0x010a
        /*04d2*/ 	.byte	0xff
	.zero		1


	//   ....[62]....
        /*04d4*/ 	.word	0x000040f0
        /*04d8*/ 	.word	0x00000000
        /*04dc*/ 	.word	0x00000000
        /*04e0*/ 	.short	0x0101
        /*04e2*/ 	.byte	0xff
	.zero		1


	//   ....[63]....
        /*04e4*/ 	.word	0x00004580
        /*04e8*/ 	.word	0x000000ff
        /*04ec*/ 	.word	0x00000058
        /*04f0*/ 	.short	0x010a
        /*04f2*/ 	.byte	0x15
	.zero		1


	//   ....[64]....
        /*04f4*/ 	.word	0x00004700
        /*04f8*/ 	.word	0x000000ff
        /*04fc*/ 	.word	0x00000040
        /*0500*/ 	.short	0x010a
        /*0502*/ 	.byte	0x15
	.zero		1


	//   ....[65]....
        /*0504*/ 	.word	0x00004870
        /*0508*/ 	.word	0x000000ff
        /*050c*/ 	.word	0x00000030
        /*0510*/ 	.short	0x010b
        /*0512*/ 	.byte	0x15
	.zero		1


	//   ....[66]....
        /*0514*/ 	.word	0x00004880
        /*0518*/ 	.word	0x000000ff
        /*051c*/ 	.word	0x00000000
        /*0520*/ 	.short	0x0101
        /*0522*/ 	.byte	0x22
	.zero		1


	//   ....[67]....
        /*0524*/ 	.word	0x00004890
        /*0528*/ 	.word	0x000000ff
        /*052c*/ 	.word	0x00000048
        /*0530*/ 	.short	0x010a
        /*0532*/ 	.byte	0x15
	.zero		1


	//   ....[68]....
        /*0534*/ 	.word	0x00004a70
        /*0538*/ 	.word	0x000000ff
        /*053c*/ 	.word	0x00000038
        /*0540*/ 	.short	0x010b
        /*0542*/ 	.byte	0x15
	.zero		1


	//   ....[69]....
        /*0544*/ 	.word	0x00004a80
        /*0548*/ 	.word	0x000000ff
        /*054c*/ 	.word	0x00000000
        /*0550*/ 	.short	0x0101
        /*0552*/ 	.byte	0x21
	.zero		1


	//   ....[70]....
        /*0554*/ 	.word	0x00004ab0
        /*0558*/ 	.word	0x000000ff
        /*055c*/ 	.word	0x00000040
        /*0560*/ 	.short	0x010a
        /*0562*/ 	.byte	0x15
	.zero		1


	//   ....[71]....
        /*0564*/ 	.word	0x00004af0
        /*0568*/ 	.word	0x00000000
        /*056c*/ 	.word	0x00000048
        /*0570*/ 	.short	0x010a
        /*0572*/ 	.byte	0xff
	.zero		1


	//   ....[72]....
        /*0574*/ 	.word	0x00004e20
        /*0578*/ 	.word	0x00000003
        /*057c*/ 	.word	0x00000060
        /*0580*/ 	.short	0x010a
        /*0582*/ 	.byte	0xff
	.zero		1


	//   ....[73]....
        /*0584*/ 	.word	0x00004fa0
        /*0588*/ 	.word	0x00000000
        /*058c*/ 	.word	0x00000000
        /*0590*/ 	.short	0x0101
        /*0592*/ 	.byte	0xff
	.zero		1


	//   ....[74]....
        /*0594*/ 	.word	0x00005ae0
        /*0598*/ 	.word	0x00000002
        /*059c*/ 	.word	0x00000030
        /*05a0*/ 	.short	0x010a
        /*05a2*/ 	.byte	0xff
	.zero		1


	//   ....[75]....
        /*05a4*/ 	.word	0x00005b50
        /*05a8*/ 	.word	0x00000064
        /*05ac*/ 	.word	0x00000080
        /*05b0*/ 	.short	0x010a
        /*05b2*/ 	.byte	0xff
	.zero		1


	//   ....[76]....
        /*05b4*/ 	.word	0x00005c40
        /*05b8*/ 	.word	0x00000002
        /*05bc*/ 	.word	0x00000030
        /*05c0*/ 	.short	0x010a
        /*05c2*/ 	.byte	0xff
	.zero		1


	//   ....[77]....
        /*05c4*/ 	.word	0x00005d50
        /*05c8*/ 	.word	0x00000000
        /*05cc*/ 	.word	0x00000000
        /*05d0*/ 	.short	0x0101
        /*05d2*/ 	.byte	0xff
	.zero		1


	//   ....[78]....
        /*05d4*/ 	.word	0x00005dd0
        /*05d8*/ 	.word	0x00000064
        /*05dc*/ 	.word	0x00000080
        /*05e0*/ 	.short	0x010a
        /*05e2*/ 	.byte	0xff
	.zero		1


	//   ....[79]....
        /*05e4*/ 	.word	0x00006920
        /*05e8*/ 	.word	0x0000006d
        /*05ec*/ 	.word	0x00000030
        /*05f0*/ 	.short	0x010a
        /*05f2*/ 	.byte	0xff
	.zero		1


	//   ....[80]....
        /*05f4*/ 	.word	0x000069f0
        /*05f8*/ 	.word	0x0000006d
        /*05fc*/ 	.word	0x00000030
        /*0600*/ 	.short	0x010a
        /*0602*/ 	.byte	0xff
	.zero		1


	//   ....[81]....
        /*0604*/ 	.word	0x00006b00
        /*0608*/ 	.word	0x00000000
        /*060c*/ 	.word	0x00000000
        /*0610*/ 	.short	0x0101
        /*0612*/ 	.byte	0xff
	.zero		1


	//   ....[82]....
        /*0614*/ 	.word	0x00006f90
        /*0618*/ 	.word	0x000000ff
        /*061c*/ 	.word	0x00000000
        /*0620*/ 	.short	0x0101
        /*0622*/ 	.byte	0x04
	.zero		1


	//   ....[83]....
        /*0624*/ 	.word	0x000077a0
        /*0628*/ 	.word	0x00000000
        /*062c*/ 	.word	0x000000d0
        /*0630*/ 	.short	0x010a
        /*0632*/ 	.byte	0xff
	.zero		1


	//   ....[84]....
        /*0634*/ 	.word	0x00007800
        /*0638*/ 	.word	0x00000000
        /*063c*/ 	.word	0x00000018
        /*0640*/ 	.short	0x010a
        /*0642*/ 	.byte	0xff
	.zero		1


	//   ....[85]....
        /*0644*/ 	.word	0x00007860
        /*0648*/ 	.word	0x00000000
        /*064c*/ 	.word	0x00000018
        /*0650*/ 	.short	0x010a
        /*0652*/ 	.byte	0xff
	.zero		1


	//   ....[86]....
        /*0654*/ 	.word	0x000078b0
        /*0658*/ 	.word	0x00000003
        /*065c*/ 	.word	0x00000060
        /*0660*/ 	.short	0x010a
        /*0662*/ 	.byte	0xff
	.zero		1


	//   ....[87]....
        /*0664*/ 	.word	0x00007910
        /*0668*/ 	.word	0x00000000
        /*066c*/ 	.word	0x00000000
        /*0670*/ 	.short	0x010a
        /*0672*/ 	.byte	0xff
	.zero		1


	//   ....[88]....
        /*0674*/ 	.word	0x00007970
        /*0678*/ 	.word	0x00000000
        /*067c*/ 	.word	0x00000000
        /*0680*/ 	.short	0x010a
        /*0682*/ 	.byte	0xff
	.zero		1


	//   ....[89]....
        /*0684*/ 	.word	0x000079c0
        /*0688*/ 	.word	0x00000002
        /*068c*/ 	.word	0x000000c0
        /*0690*/ 	.short	0x010a
        /*0692*/ 	.byte	0xff
	.zero		1


	//   ....[90]....
        /*0694*/ 	.word	0x00007a20
        /*0698*/ 	.word	0x00000002
        /*069c*/ 	.word	0x00000070
        /*06a0*/ 	.short	0x010a
        /*06a2*/ 	.byte	0xff
	.zero		1


	//   ....[91]....
        /*06a4*/ 	.word	0x00007a70
        /*06a8*/ 	.word	0x00000002
        /*06ac*/ 	.word	0x00000060
        /*06b0*/ 	.short	0x010a
        /*06b2*/ 	.byte	0xff
	.zero		1


	//   ....[92]....
        /*06b4*/ 	.word	0x00007ad0
        /*06b8*/ 	.word	0x00000000
        /*06bc*/ 	.word	0x00000070
        /*06c0*/ 	.short	0x010a
        /*06c2*/ 	.byte	0xff
	.zero		1


	//   ....[93]....
        /*06c4*/ 	.word	0x00007b20
        /*06c8*/ 	.word	0x00000000
        /*06cc*/ 	.word	0x00000060
        /*06d0*/ 	.short	0x010a
        /*06d2*/ 	.byte	0xff
	.zero		1


	//   ....[94]....
        /*06d4*/ 	.word	0x00007b80
        /*06d8*/ 	.word	0x00000003
        /*06dc*/ 	.word	0x000000a0
        /*06e0*/ 	.short	0x010a
        /*06e2*/ 	.byte	0xff
	.zero		1


	//   ....[95]....
        /*06e4*/ 	.word	0x00007be0
        /*06e8*/ 	.word	0x00000000
        /*06ec*/ 	.word	0x00000000
        /*06f0*/ 	.short	0x010a
        /*06f2*/ 	.byte	0xff
	.zero		1


	//   ....[96]....
        /*06f4*/ 	.word	0x00007c40
        /*06f8*/ 	.word	0x00000000
        /*06fc*/ 	.word	0x00000000
        /*0700*/ 	.short	0x010a
        /*0702*/ 	.byte	0xff
	.zero		1


	//   ....[97]....
        /*0704*/ 	.word	0x00007ca0
        /*0708*/ 	.word	0x00000000
        /*070c*/ 	.word	0x00000000
        /*0710*/ 	.short	0x010a
        /*0712*/ 	.byte	0xff
	.zero		1


	//   ....[98]....
        /*0714*/ 	.word	0x00007d00
        /*0718*/ 	.word	0x00000000
        /*071c*/ 	.word	0x00000000
        /*0720*/ 	.short	0x010a
        /*0722*/ 	.byte	0xff
	.zero		1


	//   ....[99]....
        /*0724*/ 	.word	0x00007d60
        /*0728*/ 	.word	0x00000000
        /*072c*/ 	.word	0x00000000
        /*0730*/ 	.short	0x010a
        /*0732*/ 	.byte	0xff
	.zero		1


	//   ....[100]....
        /*0734*/ 	.word	0x00007db0
        /*0738*/ 	.word	0x0000000c
        /*073c*/ 	.word	0x00000060
        /*0740*/ 	.short	0x010a
        /*0742*/ 	.byte	0xff
	.zero		1


	//   ....[101]....
        /*0744*/ 	.word	0x00007e10
        /*0748*/ 	.word	0x00000000
        /*074c*/ 	.word	0x00000058
        /*0750*/ 	.short	0x010a
        /*0752*/ 	.byte	0xff
	.zero		1


	//   ....[102]....
        /*0754*/ 	.word	0x00007e70
        /*0758*/ 	.word	0x00000000
        /*075c*/ 	.word	0x00000040
        /*0760*/ 	.short	0x010a
        /*0762*/ 	.byte	0xff
	.zero		1


	//   ....[103]....
        /*0764*/ 	.word	0x00007ed0
        /*0768*/ 	.word	0x00000000
        /*076c*/ 	.word	0x00000048
        /*0770*/ 	.short	0x010a
        /*0772*/ 	.byte	0xff
	.zero		1


	//   ....[104]....
        /*0774*/ 	.word	0x00007f30
        /*0778*/ 	.word	0x00000000
        /*077c*/ 	.word	0x00000040
        /*0780*/ 	.short	0x010a
        /*0782*/ 	.byte	0xff
	.zero		1


	//   ....[105]....
        /*0784*/ 	.word	0x00007f80
        /*0788*/ 	.word	0x00000003
        /*078c*/ 	.word	0x00000060
        /*0790*/ 	.short	0x010a
        /*0792*/ 	.byte	0xff
	.zero		1


	//   ....[106]....
        /*0794*/ 	.word	0x00007fd0
        /*0798*/ 	.word	0x00000002
        /*079c*/ 	.word	0x00000030
        /*07a0*/ 	.short	0x010a
        /*07a2*/ 	.byte	0xff
	.zero		1


	//   ....[107]....
        /*07a4*/ 	.word	0x00008020
        /*07a8*/ 	.word	0x00000064
        /*07ac*/ 	.word	0x00000080
        /*07b0*/ 	.short	0x010a
        /*07b2*/ 	.byte	0xff
	.zero		1


	//   ....[108]....
        /*07b4*/ 	.word	0x00008070
        /*07b8*/ 	.word	0x0000006d
        /*07bc*/ 	.word	0x00000030
        /*07c0*/ 	.short	0x010a
        /*07c2*/ 	.byte	0xff
	.zero		1


	//----- nvinfo : EIATTR_NUM_MBARRIERS
	.align		4
.L_47:
        /*07c4*/ 	.byte	0x03, 0x38
        /*07c6*/ 	.short	0x001c


	//----- nvinfo : EIATTR_EXIT_INSTR_OFFSETS
	.align		4
        /*07c8*/ 	.byte	0x04, 0x1c
        /*07ca*/ 	.short	(.L_49 - .L_48)


	//   ....[0]....
.L_48:
        /*07cc*/ 	.word	0x00002970


	//   ....[1]....
        /*07d0*/ 	.word	0x00002e80


	//   ....[2]....
        /*07d4*/ 	.word	0x00002ee0


	//   ....[3]....
        /*07d8*/ 	.word	0x00003d10


	//   ....[4]....
        /*07dc*/ 	.word	0x00004b20


	//   ....[5]....
        /*07e0*/ 	.word	0x00004b60


	//   ....[6]....
        /*07e4*/ 	.word	0x00007790


	//----- nvinfo : EIATTR_MAX_THREADS
	.align		4
.L_49:
        /*07e8*/ 	.byte	0x04, 0x05
        /*07ea*/ 	.short	(.L_51 - .L_50)
.L_50:
        /*07ec*/ 	.word	0x00000100
        /*07f0*/ 	.word	0x00000001
        /*07f4*/ 	.word	0x00000001


	//----- nvinfo : EIATTR_CRS_STACK_SIZE
	.align		4
.L_51:
        /*07f8*/ 	.byte	0x04, 0x1e
        /*07fa*/ 	.short	(.L_53 - .L_52)
.L_52:
        /*07fc*/ 	.word	0x00000000


	//----- nvinfo : EIATTR_CBANK_PARAM_SIZE
	.align		4
.L_53:
        /*0800*/ 	.byte	0x03, 0x19
        /*0802*/ 	.short	0x0800


	//----- nvinfo : EIATTR_PARAM_CBANK
	.align		4
        /*0804*/ 	.byte	0x04, 0x0a
        /*0806*/ 	.short	(.L_55 - .L_54)
	.align		4
.L_54:
        /*0808*/ 	.word	index@(.nv.constant0._ZN7cutlass13device_kernelINS_4gemm6kernel13GemmUniversalIN4cute5tupleIJiiiiEEENS1_10collective13CollectiveMmaINS1_35MainloopSm100TmaUmmaWarpSpecializedILi3ELi2ELi4ENS5_IJNS4_1CILi2EEESB_NSA_ILi1EEEEEEEENS5_IJNSA_ILi64EEENSA_ILi128EEENSA_ILi32EEEEEENS_12float_e4m3_tENS5_IJlSC_lEEESJ_SK_NS4_8TiledMMAINS4_8MMA_AtomIJNS4_10MMA_TraitsINS4_19SM100_MMA_F8F6F4_SSEJSJ_SJ_fSF_SG_NS4_17integral_constantINS4_4UMMA5MajorELSR_0EEESS_NSP_INSQ_7ScaleInELST_0EEESU_EEEEEENS4_6LayoutINS5_IJSC_SC_SC_EEENS5_IJNSA_ILi0EEESZ_SZ_EEEEENS5_IJNS4_10UnderscoreES12_S12_EEEEENS4_23SM90_TMA_LOAD_MULTICASTENS4_14ComposedLayoutINS4_7SwizzleILi1ELi4ELi3EEENS4_18smem_ptr_flag_bitsILi8EEENSX_INS5_IJNSA_ILi8EEESH_EEENS5_IJSH_SC_EEEEEEEvNS4_8identityES15_S1F_vS1G_EENS_8epilogue10collective18CollectiveEpilogueINS1I_23Sm100TmaWarpSpecializedILi2ELi2ELi32ELb0ELb0EEEJSI_NS5_IJNSX_ISF_SC_EES1N_EEESJ_SK_SJ_SK_NS1I_6fusion15FusionCallbacksIS1M_NS1P_17LinearCombinationISJ_fSJ_fLNS_15FloatRoundStyleE2EEESI_S1O_JEEENS4_5SM1004TMEM4LOAD26SM100_TMEM_LOAD_16dp32b32xENS4_13SM90_TMA_LOADENS16_INS17_ILi2ELi4ELi3EEES1A_NSX_INS5_IJS1B_SF_EEENS5_IJSF_SC_EEEEEEENS4_39AutoVectorizingCopyWithAssumedAlignmentILi128EEENS4_14SM90_TMA_STOREES24_S26_S26_EEEvvEEEEvNT_6ParamsE)
        /*080c*/ 	.short	0x0380
        /*080e*/ 	.short	0x0800


	//----- nvinfo : EIATTR_SW_WAR
	.align		4
.L_55:
        /*0810*/ 	.byte	0x04, 0x36
        /*0812*/ 	.short	(.L_57 - .L_56)
.L_56:
        /*0814*/ 	.word	0x00000008
.L_57:


//--------------------- .nv.callgraph             --------------------------
	.section	.nv.callgraph,"",@"SHT_CUDA_CALLGRAPH"
	.align	4
	.sectionentsize	8
	.align		4
        /*0000*/ 	.word	0x00000000
	.align		4
        /*0004*/ 	.word	0xffffffff
	.align		4
        /*0008*/ 	.word	index@(_ZN7cutlass13device_kernelINS_4gemm6kernel13GemmUniversalIN4cute5tupleIJiiiiEEENS1_10collective13CollectiveMmaINS1_35MainloopSm100TmaUmmaWarpSpecializedILi3ELi2ELi4ENS5_IJNS4_1CILi2EEESB_NSA_ILi1EEEEEEEENS5_IJNSA_ILi64EEENSA_ILi128EEENSA_ILi32EEEEEENS_12float_e4m3_tENS5_IJlSC_lEEESJ_SK_NS4_8TiledMMAINS4_8MMA_AtomIJNS4_10MMA_TraitsINS4_19SM100_MMA_F8F6F4_SSEJSJ_SJ_fSF_SG_NS4_17integral_constantINS4_4UMMA5MajorELSR_0EEESS_NSP_INSQ_7ScaleInELST_0EEESU_EEEEEENS4_6LayoutINS5_IJSC_SC_SC_EEENS5_IJNSA_ILi0EEESZ_SZ_EEEEENS5_IJNS4_10UnderscoreES12_S12_EEEEENS4_23SM90_TMA_LOAD_MULTICASTENS4_14ComposedLayoutINS4_7SwizzleILi1ELi4ELi3EEENS4_18smem_ptr_flag_bitsILi8EEENSX_INS5_IJNSA_ILi8EEESH_EEENS5_IJSH_SC_EEEEEEEvNS4_8identityES15_S1F_vS1G_EENS_8epilogue10collective18CollectiveEpilogueINS1I_23Sm100TmaWarpSpecializedILi2ELi2ELi32ELb0ELb0EEEJSI_NS5_IJNSX_ISF_SC_EES1N_EEESJ_SK_SJ_SK_NS1I_6fusion15FusionCallbacksIS1M_NS1P_17LinearCombinationISJ_fSJ_fLNS_15FloatRoundStyleE2EEESI_S1O_JEEENS4_5SM1004TMEM4LOAD26SM100_TMEM_LOAD_16dp32b32xENS4_13SM90_TMA_LOADENS16_INS17_ILi2ELi4ELi3EEES1A_NSX_INS5_IJS1B_SF_EEENS5_IJSF_SC_EEEEEEENS4_39AutoVectorizingCopyWithAssumedAlignmentILi128EEENS4_14SM90_TMA_STOREES24_S26_S26_EEEvvEEEEvNT_6ParamsE)
	.align		4
        /*000c*/ 	.word	index@(__assertfail)
	.align		4
        /*0010*/ 	.word	0x00000000
	.align		4
        /*0014*/ 	.word	0xfffffffe
	.align		4
        /*0018*/ 	.word	0x00000000
	.align		4
        /*001c*/ 	.word	0xfffffffd
	.align		4
        /*0020*/ 	.word	0x00000000
	.align		4
        /*0024*/ 	.word	0xfffffffc


//--------------------- .nv.constant4             --------------------------
	.section	.nv.constant4,"a",@progbits
	.align	8
	.align		8
.nv.constant4:
        /*0000*/ 	.dword	__assertfail
	.align		8
        /*0008*/ 	.dword	__unnamed_1
	.align		8
        /*0010*/ 	.dword	__unnamed_2
	.align		8
        /*0018*/ 	.dword	_ZN39_INTERNAL_97797b26_4_k_cu_841d581c_84614cuda3std3__45__cpo5beginE
	.align		8
        /*0020*/ 	.dword	_ZN39_INTERNAL_97797b26_4_k_cu_841d581c_84614cuda3std3__45__cpo3endE
	.align		8
        /*0028*/ 	.dword	_ZN39_INTERNAL_97797b26_4_k_cu_841d581c_84614cuda3std3__45__cpo6cbeginE
	.align		8
        /*0030*/ 	.dword	_ZN39_INTERNAL_97797b26_4_k_cu_841d581c_84614cuda3std3__45__cpo4cendE
	.align		8
        /*0038*/ 	.dword	_ZN39_INTERNAL_97797b26_4_k_cu_841d581c_84614cuda3std3__441_GLOBAL__N__97797b26_4_k_cu_841d581c_84616ignoreE
	.align		8
        /*0040*/ 	.dword	_ZN39_INTERNAL_97797b26_4_k_cu_841d581c_84614cuda3std3__419piecewise_constructE
	.align		8
        /*0048*/ 	.dword	_ZN39_INTERNAL_97797b26_4_k_cu_841d581c_84614cuda3std3__48in_placeE
	.align		8
        /*0050*/ 	.dword	_ZN39_INTERNAL_97797b26_4_k_cu_841d581c_84614cuda3std6ranges3__45__cpo4swapE
	.align		8
        /*0058*/ 	.dword	_ZN39_INTERNAL_97797b26_4_k_cu_841d581c_84614cuda3std6ranges3__45__cpo9iter_moveE
	.align		8
        /*0060*/ 	.dword	_ZN39_INTERNAL_97797b26_4_k_cu_841d581c_84614cute7productE
	.align		8
        /*0068*/ 	.dword	_ZN39_INTERNAL_97797b26_4_k_cu_841d581c_84614cute1_E
	.align		8
        /*0070*/ 	.dword	$str$25
	.align		8
        /*0078*/ 	.dword	$str$26
	.align		8
        /*0080*/ 	.dword	$str$27
	.align		8
        /*0088*/ 	.dword	$str$28


//--------------------- .text._ZN7cutlass13device_kernelINS_4gemm6kernel13GemmUniversalIN4cute5tupleIJiiiiEEENS1_10collective13CollectiveMmaINS1_35MainloopSm100TmaUmmaWarpSpecializedILi3ELi2ELi4ENS5_IJNS4_1CILi2EEESB_NSA_ILi1EEEEEEEENS5_IJNSA_ILi64EEENSA_ILi128EEENSA_ILi32EEEEEENS_12float_e4m3_tENS5_IJlSC_lEEESJ_SK_NS4_8TiledMMAINS4_8MMA_AtomIJNS4_10MMA_TraitsINS4_19SM100_MMA_F8F6F4_SSEJSJ_SJ_fSF_SG_NS4_17integral_constantINS4_4UMMA5MajorELSR_0EEESS_NSP_INSQ_7ScaleInELST_0EEESU_EEEEEENS4_6LayoutINS5_IJSC_SC_SC_EEENS5_IJNSA_ILi0EEESZ_SZ_EEEEENS5_IJNS4_10UnderscoreES12_S12_EEEEENS4_23SM90_TMA_LOAD_MULTICASTENS4_14ComposedLayoutINS4_7SwizzleILi1ELi4ELi3EEENS4_18smem_ptr_flag_bitsILi8EEENSX_INS5_IJNSA_ILi8EEESH_EEENS5_IJSH_SC_EEEEEEEvNS4_8identityES15_S1F_vS1G_EENS_8epilogue10collective18CollectiveEpilogueINS1I_23Sm100TmaWarpSpecializedILi2ELi2ELi32ELb0ELb0EEEJSI_NS5_IJNSX_ISF_SC_EES1N_EEESJ_SK_SJ_SK_NS1I_6fusion15FusionCallbacksIS1M_NS1P_17LinearCombinationISJ_fSJ_fLNS_15FloatRoundStyleE2EEESI_S1O_JEEENS4_5SM1004TMEM4LOAD26SM100_TMEM_LOAD_16dp32b32xENS4_13SM90_TMA_LOADENS16_INS17_ILi2ELi4ELi3EEES1A_NSX_INS5_IJS1B_SF_EEENS5_IJSF_SC_EEEEEEENS4_39AutoVectorizingCopyWithAssumedAlignmentILi128EEENS4_14SM90_TMA_STOREES24_S26_S26_EEEvvEEEEvNT_6ParamsE --------------------------
	.section	.text._ZN7cutlass13device_kernelINS_4gemm6kernel13GemmUniversalIN4cute5tupleIJiiiiEEENS1_10collective13CollectiveMmaINS1_35MainloopSm100TmaUmmaWarpSpecializedILi3ELi2ELi4ENS5_IJNS4_1CILi2EEESB_NSA_ILi1EEEEEEEENS5_IJNSA_ILi64EEENSA_ILi128EEENSA_ILi32EEEEEENS_12float_e4m3_tENS5_IJlSC_lEEESJ_SK_NS4_8TiledMMAINS4_8MMA_AtomIJNS4_10MMA_TraitsINS4_19SM100_MMA_F8F6F4_SSEJSJ_SJ_fSF_SG_NS4_17integral_constantINS4_4UMMA5MajorELSR_0EEESS_NSP_INSQ_7ScaleInELST_0EEESU_EEEEEENS4_6LayoutINS5_IJSC_SC_SC_EEENS5_IJNSA_ILi0EEESZ_SZ_EEEEENS5_IJNS4_10UnderscoreES12_S12_EEEEENS4_23SM90_TMA_LOAD_MULTICASTENS4_14ComposedLayoutINS4_7SwizzleILi1ELi4ELi3EEENS4_18smem_ptr_flag_bitsILi8EEENSX_INS5_IJNSA_ILi8EEESH_EEENS5_IJSH_SC_EEEEEEEvNS4_8identityES15_S1F_vS1G_EENS_8epilogue10collective18CollectiveEpilogueINS1I_23Sm100TmaWarpSpecializedILi2ELi2ELi32ELb0ELb0EEEJSI_NS5_IJNSX_ISF_SC_EES1N_EEESJ_SK_SJ_SK_NS1I_6fusion15FusionCallbacksIS1M_NS1P_17LinearCombinationISJ_fSJ_fLNS_15FloatRoundStyleE2EEESI_S1O_JEEENS4_5SM1004TMEM4LOAD26SM100_TMEM_LOAD_16dp32b32xENS4_13SM90_TMA_LOADENS16_INS17_ILi2ELi4ELi3EEES1A_NSX_INS5_IJS1B_SF_EEENS5_IJSF_SC_EEEEEEENS4_39AutoVectorizingCopyWithAssumedAlignmentILi128EEENS4_14SM90_TMA_STOREES24_S26_S26_EEEvvEEEEvNT_6ParamsE,"ax",@progbits
	.align	128
.text._ZN7cutlass13device_kernelINS_4gemm6kernel13GemmUniversalIN4cute5tupleIJiiiiEEENS1_10collective13CollectiveMmaINS1_35MainloopSm100TmaUmmaWarpSpecializedILi3ELi2ELi4ENS5_IJNS4_1CILi2EEESB_NSA_ILi1EEEEEEEENS5_IJNSA_ILi64EEENSA_ILi128EEENSA_ILi32EEEEEENS_12float_e4m3_tENS5_IJlSC_lEEESJ_SK_NS4_8TiledMMAINS4_8MMA_AtomIJNS4_10MMA_TraitsINS4_19SM100_MMA_F8F6F4_SSEJSJ_SJ_fSF_SG_NS4_17integral_constantINS4_4UMMA5MajorELSR_0EEESS_NSP_INSQ_7ScaleInELST_0EEESU_EEEEEENS4_6LayoutINS5_IJSC_SC_SC_EEENS5_IJNSA_ILi0EEESZ_SZ_EEEEENS5_IJNS4_10UnderscoreES12_S12_EEEEENS4_23SM90_TMA_LOAD_MULTICASTENS4_14ComposedLayoutINS4_7SwizzleILi1ELi4ELi3EEENS4_18smem_ptr_flag_bitsILi8EEENSX_INS5_IJNSA_ILi8EEESH_EEENS5_IJSH_SC_EEEEEEEvNS4_8identityES15_S1F_vS1G_EENS_8epilogue10collective18CollectiveEpilogueINS1I_23Sm100TmaWarpSpecializedILi2ELi2ELi32ELb0ELb0EEEJSI_NS5_IJNSX_ISF_SC_EES1N_EEESJ_SK_SJ_SK_NS1I_6fusion15FusionCallbacksIS1M_NS1P_17LinearCombinationISJ_fSJ_fLNS_15FloatRoundStyleE2EEESI_S1O_JEEENS4_5SM1004TMEM4LOAD26SM100_TMEM_LOAD_16dp32b32xENS4_13SM90_TMA_LOADENS16_INS17_ILi2ELi4ELi3EEES1A_NSX_INS5_IJS1B_SF_EEENS5_IJSF_SC_EEEEEEENS4_39AutoVectorizingCopyWithAssumedAlignmentILi128EEENS4_14SM90_TMA_STOREES24_S26_S26_EEEvvEEEEvNT_6ParamsE:
        .type           _ZN7cutlass13device_kernelINS_4gemm6kernel13GemmUniversalIN4cute5tupleIJiiiiEEENS1_10collective13CollectiveMmaINS1_35MainloopSm100TmaUmmaWarpSpecializedILi3ELi2ELi4ENS5_IJNS4_1CILi2EEESB_NSA_ILi1EEEEEEEENS5_IJNSA_ILi64EEENSA_ILi128EEENSA_ILi32EEEEEENS_12float_e4m3_tENS5_IJlSC_lEEESJ_SK_NS4_8TiledMMAINS4_8MMA_AtomIJNS4_10MMA_TraitsINS4_19SM100_MMA_F8F6F4_SSEJSJ_SJ_fSF_SG_NS4_17integral_constantINS4_4UMMA5MajorELSR_0EEESS_NSP_INSQ_7ScaleInELST_0EEESU_EEEEEENS4_6LayoutINS5_IJSC_SC_SC_EEENS5_IJNSA_ILi0EEESZ_SZ_EEEEENS5_IJNS4_10UnderscoreES12_S12_EEEEENS4_23SM90_TMA_LOAD_MULTICASTENS4_14ComposedLayoutINS4_7SwizzleILi1ELi4ELi3EEENS4_18smem_ptr_flag_bitsILi8EEENSX_INS5_IJNSA_ILi8EEESH_EEENS5_IJSH_SC_EEEEEEEvNS4_8identityES15_S1F_vS1G_EENS_8epilogue10collective18CollectiveEpilogueINS1I_23Sm100TmaWarpSpecializedILi2ELi2ELi32ELb0ELb0EEEJSI_NS5_IJNSX_ISF_SC_EES1N_EEESJ_SK_SJ_SK_NS1I_6fusion15FusionCallbacksIS1M_NS1P_17LinearCombinationISJ_fSJ_fLNS_15FloatRoundStyleE2EEESI_S1O_JEEENS4_5SM1004TMEM4LOAD26SM100_TMEM_LOAD_16dp32b32xENS4_13SM90_TMA_LOADENS16_INS17_ILi2ELi4ELi3EEES1A_NSX_INS5_IJS1B_SF_EEENS5_IJSF_SC_EEEEEEENS4_39AutoVectorizingCopyWithAssumedAlignmentILi128EEENS4_14SM90_TMA_STOREES24_S26_S26_EEEvvEEEEvNT_6ParamsE,@function
        .size           _ZN7cutlass13device_kernelINS_4gemm6kernel13GemmUniversalIN4cute5tupleIJiiiiEEENS1_10collective13CollectiveMmaINS1_35MainloopSm100TmaUmmaWarpSpecializedILi3ELi2ELi4ENS5_IJNS4_1CILi2EEESB_NSA_ILi1EEEEEEEENS5_IJNSA_ILi64EEENSA_ILi128EEENSA_ILi32EEEEEENS_12float_e4m3_tENS5_IJlSC_lEEESJ_SK_NS4_8TiledMMAINS4_8MMA_AtomIJNS4_10MMA_TraitsINS4_19SM100_MMA_F8F6F4_SSEJSJ_SJ_fSF_SG_NS4_17integral_constantINS4_4UMMA5MajorELSR_0EEESS_NSP_INSQ_7ScaleInELST_0EEESU_EEEEEENS4_6LayoutINS5_IJSC_SC_SC_EEENS5_IJNSA_ILi0EEESZ_SZ_EEEEENS5_IJNS4_10UnderscoreES12_S12_EEEEENS4_23SM90_TMA_LOAD_MULTICASTENS4_14ComposedLayoutINS4_7SwizzleILi1ELi4ELi3EEENS4_18smem_ptr_flag_bitsILi8EEENSX_INS5_IJNSA_ILi8EEESH_EEENS5_IJSH_SC_EEEEEEEvNS4_8identityES15_S1F_vS1G_EENS_8epilogue10collective18CollectiveEpilogueINS1I_23Sm100TmaWarpSpecializedILi2ELi2ELi32ELb0ELb0EEEJSI_NS5_IJNSX_ISF_SC_EES1N_EEESJ_SK_SJ_SK_NS1I_6fusion15FusionCallbacksIS1M_NS1P_17LinearCombinationISJ_fSJ_fLNS_15FloatRoundStyleE2EEESI_S1O_JEEENS4_5SM1004TMEM4LOAD26SM100_TMEM_LOAD_16dp32b32xENS4_13SM90_TMA_LOADENS16_INS17_ILi2ELi4ELi3EEES1A_NSX_INS5_IJS1B_SF_EEENS5_IJSF_SC_EEEEEEENS4_39AutoVectorizingCopyWithAssumedAlignmentILi128EEENS4_14SM90_TMA_STOREES24_S26_S26_EEEvvEEEEvNT_6ParamsE,(.L_x_146 - _ZN7cutlass13device_kernelINS_4gemm6kernel13GemmUniversalIN4cute5tupleIJiiiiEEENS1_10collective13CollectiveMmaINS1_35MainloopSm100TmaUmmaWarpSpecializedILi3ELi2ELi4ENS5_IJNS4_1CILi2EEESB_NSA_ILi1EEEEEEEENS5_IJNSA_ILi64EEENSA_ILi128EEENSA_ILi32EEEEEENS_12float_e4m3_tENS5_IJlSC_lEEESJ_SK_NS4_8TiledMMAINS4_8MMA_AtomIJNS4_10MMA_TraitsINS4_19SM100_MMA_F8F6F4_SSEJSJ_SJ_fSF_SG_NS4_17integral_constantINS4_4UMMA5MajorELSR_0EEESS_NSP_INSQ_7ScaleInELST_0EEESU_EEEEEENS4_6LayoutINS5_IJSC_SC_SC_EEENS5_IJNSA_ILi0EEESZ_SZ_EEEEENS5_IJNS4_10UnderscoreES12_S12_EEEEENS4_23SM90_TMA_LOAD_MULTICASTENS4_14ComposedLayoutINS4_7SwizzleILi1ELi4ELi3EEENS4_18smem_ptr_flag_bitsILi8EEENSX_INS5_IJNSA_ILi8EEESH_EEENS5_IJSH_SC_EEEEEEEvNS4_8identityES15_S1F_vS1G_EENS_8epilogue10collective18CollectiveEpilogueINS1I_23Sm100TmaWarpSpecializedILi2ELi2ELi32ELb0ELb0EEEJSI_NS5_IJNSX_ISF_SC_EES1N_EEESJ_SK_SJ_SK_NS1I_6fusion15FusionCallbacksIS1M_NS1P_17LinearCombinationISJ_fSJ_fLNS_15FloatRoundStyleE2EEESI_S1O_JEEENS4_5SM1004TMEM4LOAD26SM100_TMEM_LOAD_16dp32b32xENS4_13SM90_TMA_LOADENS16_INS17_ILi2ELi4ELi3EEES1A_NSX_INS5_IJS1B_SF_EEENS5_IJSF_SC_EEEEEEENS4_39AutoVectorizingCopyWithAssumedAlignmentILi128EEENS4_14SM90_TMA_STOREES24_S26_S26_EEEvvEEEEvNT_6ParamsE)
        .other          _ZN7cutlass13device_kernelINS_4gemm6kernel13GemmUniversalIN4cute5tupleIJiiiiEEENS1_10collective13CollectiveMmaINS1_35MainloopSm100TmaUmmaWarpSpecializedILi3ELi2ELi4ENS5_IJNS4_1CILi2EEESB_NSA_ILi1EEEEEEEENS5_IJNSA_ILi64EEENSA_ILi128EEENSA_ILi32EEEEEENS_12float_e4m3_tENS5_IJlSC_lEEESJ_SK_NS4_8TiledMMAINS4_8MMA_AtomIJNS4_10MMA_TraitsINS4_19SM100_MMA_F8F6F4_SSEJSJ_SJ_fSF_SG_NS4_17integral_constantINS4_4UMMA5MajorELSR_0EEESS_NSP_INSQ_7ScaleInELST_0EEESU_EEEEEENS4_6LayoutINS5_IJSC_SC_SC_EEENS5_IJNSA_ILi0EEESZ_SZ_EEEEENS5_IJNS4_10UnderscoreES12_S12_EEEEENS4_23SM90_TMA_LOAD_MULTICASTENS4_14ComposedLayoutINS4_7SwizzleILi1ELi4ELi3EEENS4_18smem_ptr_flag_bitsILi8EEENSX_INS5_IJNSA_ILi8EEESH_EEENS5_IJSH_SC_EEEEEEEvNS4_8identityES15_S1F_vS1G_EENS_8epilogue10collective18CollectiveEpilogueINS1I_23Sm100TmaWarpSpecializedILi2ELi2ELi32ELb0ELb0EEEJSI_NS5_IJNSX_ISF_SC_EES1N_EEESJ_SK_SJ_SK_NS1I_6fusion15FusionCallbacksIS1M_NS1P_17LinearCombinationISJ_fSJ_fLNS_15FloatRoundStyleE2EEESI_S1O_JEEENS4_5SM1004TMEM4LOAD26SM100_TMEM_LOAD_16dp32b32xENS4_13SM90_TMA_LOADENS16_INS17_ILi2ELi4ELi3EEES1A_NSX_INS5_IJS1B_SF_EEENS5_IJSF_SC_EEEEEEENS4_39AutoVectorizingCopyWithAssumedAlignmentILi128EEENS4_14SM90_TMA_STOREES24_S26_S26_EEEvvEEEEvNT_6ParamsE,@"STO_CUDA_ENTRY STV_DEFAULT"
_ZN7cutlass13device_kernelINS_4gemm6kernel13GemmUniversalIN4cute5tupleIJiiiiEEENS1_10collective13CollectiveMmaINS1_35MainloopSm100TmaUmmaWarpSpecializedILi3ELi2ELi4ENS5_IJNS4_1CILi2EEESB_NSA_ILi1EEEEEEEENS5_IJNSA_ILi64EEENSA_ILi128EEENSA_ILi32EEEEEENS_12float_e4m3_tENS5_IJlSC_lEEESJ_SK_NS4_8TiledMMAINS4_8MMA_AtomIJNS4_10MMA_TraitsINS4_19SM100_MMA_F8F6F4_SSEJSJ_SJ_fSF_SG_NS4_17integral_constantINS4_4UMMA5MajorELSR_0EEESS_NSP_INSQ_7ScaleInELST_0EEESU_EEEEEENS4_6LayoutINS5_IJSC_SC_SC_EEENS5_IJNSA_ILi0EEESZ_SZ_EEEEENS5_IJNS4_10UnderscoreES12_S12_EEEEENS4_23SM90_TMA_LOAD_MULTICASTENS4_14ComposedLayoutINS4_7SwizzleILi1ELi4ELi3EEENS4_18smem_ptr_flag_bitsILi8EEENSX_INS5_IJNSA_ILi8EEESH_EEENS5_IJSH_SC_EEEEEEEvNS4_8identityES15_S1F_vS1G_EENS_8epilogue10collective18CollectiveEpilogueINS1I_23Sm100TmaWarpSpecializedILi2ELi2ELi32ELb0ELb0EEEJSI_NS5_IJNSX_ISF_SC_EES1N_EEESJ_SK_SJ_SK_NS1I_6fusion15FusionCallbacksIS1M_NS1P_17LinearCombinationISJ_fSJ_fLNS_15FloatRoundStyleE2EEESI_S1O_JEEENS4_5SM1004TMEM4LOAD26SM100_TMEM_LOAD_16dp32b32xENS4_13SM90_TMA_LOADENS16_INS17_ILi2ELi4ELi3EEES1A_NSX_INS5_IJS1B_SF_EEENS5_IJSF_SC_EEEEEEENS4_39AutoVectorizingCopyWithAssumedAlignmentILi128EEENS4_14SM90_TMA_STOREES24_S26_S26_EEEvvEEEEvNT_6ParamsE:
[----:B------:R-:W1:Y:S01]  /*0000*/  LDC R1, c[0x0][0x37c] ;  /* 0x0000df00ff017b82 */ /* 0x000e620000000800 */
[----:B------:R-:W2:Y:S01]  /*0010*/  S2R R93, SR_TID.X ;  /* 0x00000000005d7919 */ /* 0x000ea20000002100 */
[----:B------:R-:W3:Y:S01]  /*0020*/  LDCU.64 UR8, c[0x0][0x890] ;  /* 0x00011200ff0877ac */ /* 0x000ee20008000a00 */
[----:B------:R-:W-:Y:S02]  /*0030*/  PRMT R84, RZ, 0x7610, R84 ;  /* 0x00007610ff547816 */ /* 0x000fe40000000054 */
[----:B------:R-:W-:Y:S01]  /*0040*/  ELECT P3, URZ, PT ;  /* 0x0000000000ff782f */ /* 0x000fe20003860000 */
[----:B---3--:R-:W-:-:S04]  /*0050*/  UISETP.NE.U32.AND UP0, UPT, UR8, URZ, UPT ;  /* 0x000000ff0800728c */ /* 0x008fc8000bf05070 */
[----:B------:R-:W-:Y:S01]  /*0060*/  UISETP.NE.AND.EX UP0, UPT, UR9, URZ, UPT, UP0 ;  /* 0x000000ff0900728c */ /* 0x000fe2000bf05300 */
[----:B--2---:R-:W-:-:S05]  /*0070*/  SHF.R.U32.HI R85, RZ, 0x5, R93 ;  /* 0x00000005ff557819 */ /* 0x004fca000001165d */
[----:B------:R-:W2:Y:S02]  /*0080*/  SHFL.IDX PT, R0, R85, RZ, 0x1f ;  /* 0x00001fff55007589 */ /* 0x000ea400000e0000 */
[----:B--2---:R-:W-:Y:S01]  /*0090*/  R2UR UR17, R0 ;  /* 0x00000000001172ca */ /* 0x004fe200000e0000 */
[----:B-1----:R-:W-:-:S14]  /*00a0*/  BRA.U UP0, `(.L_x_0) ;  /* 0x0000000100307547 */ /* 0x002fdc000b800000 */
[----:B------:R-:W1:Y:S02]  /*00b0*/  LDCU.64 UR4, c[0x0][0x888] ;  /* 0x00011100ff0477ac */ /* 0x000e640008000a00 */
[----:B-1----:R-:W-:-:S04]  /*00c0*/  UISETP.NE.U32.AND UP0, UPT, UR4, URZ, UPT ;  /* 0x000000ff0400728c */ /* 0x002fc8000bf05070 */
[----:B------:R-:W-:-:S09]  /*00d0*/  UISETP.NE.AND.EX UP0, UPT, UR5, URZ, UPT, UP0 ;  /* 0x000000ff0500728c */ /* 0x000fd2000bf05300 */
[----:B------:R-:W-:Y:S05]  /*00e0*/  BRA.U !UP0, `(.L_x_1) ;  /* 0x0000000108147547 */ /* 0x000fea000b800000 */
[----:B------:R-:W1:Y:S01]  /*00f0*/  LDC.64 R2, c[0x0][0x888] ;  /* 0x00022200ff027b82 */ /* 0x000e620000000a00 */
[----:B------:R-:W1:Y:S02]  /*0100*/  LDCU.64 UR4, c[0x0][0x358] ;  /* 0x00006b00ff0477ac */ /* 0x000e640008000a00 */
[----:B-1----:R1:W5:Y:S01]  /*0110*/  LDG.E R41, desc[UR4][R2.64] ;  /* 0x0000000402297981 */ /* 0x002362000c1e1900 */
[----:B------:R-:W-:Y:S01]  /*0120*/  HFMA2 R84, -RZ, RZ, 0, 5.9604644775390625e-08 ;  /* 0x00000001ff547431 */ /* 0x000fe200000001ff */
[----:B------:R-:W-:Y:S05]  /*0130*/  BRA `(.L_x_0) ;  /* 0x00000000000c7947 */ /* 0x000fea0003800000 */
.L_x_1:
[----:B------:R-:W1:Y:S01]  /*0140*/  LDCU UR4, c[0x0][0x880] ;  /* 0x00011000ff0477ac */ /* 0x000e620008000800 */
[----:B------:R-:W-:Y:S01]  /*0150*/  HFMA2 R84, -RZ, RZ, 0, 5.9604644775390625e-08 ;  /* 0x00000001ff547431 */ /* 0x000fe200000001ff */
[----:B-1----:R-:W-:-:S07]  /*0160*/  MOV R41, UR4 ;  /* 0x0000000400297c02 */ /* 0x002fce0008000f00 */
.L_x_0:
[----:B------:R-:W2:Y:S02]  /*0170*/  LDCU.64 UR4, c[0x0][0x8b0] ;  /* 0x00011600ff0477ac */ /* 0x000ea40008000a00 */
[----:B--2---:R-:W-:-:S04]  /*0180*/  UISETP.NE.U32.AND UP0, UPT, UR4, URZ, UPT ;  /* 0x000000ff0400728c */ /* 0x004fc8000bf05070 */
[----:B------:R-:W-:-:S09]  /*0190*/  UISETP.NE.AND.EX UP0, UPT, UR5, URZ, UPT, UP0 ;  /* 0x000000ff0500728c */ /* 0x000fd2000bf05300 */
[----:B------:R-:W-:Y:S05]  /*01a0*/  BRA.U UP0, `(.L_x_2) ;  /* 0x0000000100287547 */ /* 0x000fea000b800000 */
[----:B------:R-:W2:Y:S02]  /*01b0*/  LDCU.64 UR4, c[0x0][0x8a8] ;  /* 0x00011500ff0477ac */ /* 0x000ea40008000a00 */
[----:B--2---:R-:W-:-:S04]  /*01c0*/  UISETP.NE.U32.AND UP0, UPT, UR4, URZ, UPT ;  /* 0x000000ff0400728c */ /* 0x004fc8000bf05070 */
[----:B------:R-:W-:-:S09]  /*01d0*/  UISETP.NE.AND.EX UP0, UPT, UR5, URZ, UPT, UP0 ;  /* 0x000000ff0500728c */ /* 0x000fd2000bf05300 */
[----:B------:R-:W-:Y:S05]  /*01e0*/  BRA.U !UP0, `(.L_x_3) ;  /* 0x0000000108107547 */ /* 0x000fea000b800000 */
[----:B------:R-:W2:Y:S01]  /*01f0*/  LDC.64 R38, c[0x0][0x8a8] ;  /* 0x00022a00ff267b82 */ /* 0x000ea20000000a00 */
[----:B------:R-:W2:Y:S02]  /*0200*/  LDCU.64 UR4, c[0x0][0x358] ;  /* 0x00006b00ff0477ac */ /* 0x000ea40008000a00 */
[----:B--2---:R2:W5:Y:S01]  /*0210*/  LDG.E R38, desc[UR4][R38.64] ;  /* 0x0000000426267981 */ /* 0x004562000c1e1900 */
[----:B------:R-:W-:Y:S05]  /*0220*/  BRA `(.L_x_2) ;  /* 0x0000000000087947 */ /* 0x000fea0003800000 */
.L_x_3:
[----:B------:R-:W2:Y:S02]  /*0230*/  LDCU UR4, c[0x0][0x8a0] ;  /* 0x00011400ff0477ac */ /* 0x000ea40008000800 */
[----:B--2---:R-:W-:Y:S02]  /*0240*/  MOV R38, UR4 ;  /* 0x0000000400267c02 */ /* 0x004fe40008000f00 */
.L_x_2:
[----:B------:R-:W-:Y:S01]  /*0250*/  IMAD.U32 R0, RZ, RZ, UR17 ;  /* 0x00000011ff007e24 */ /* 0x000fe2000f8e00ff */
[----:B------:R-:W-:Y:S04]  /*0260*/  BSSY.RECONVERGENT B0, `(.L_x_4) ;  /* 0x000000c000007945 */ /* 0x000fe80003800200 */
[C---:B------:R-:W-:Y:S02]  /*0270*/  ISETP.NE.OR P1, PT, R0.reuse, 0x1, !P3 ;  /* 0x000000010000780c */ /* 0x040fe40005f25670 */
[----:B------:R-:W-:-:S11]  /*0280*/  ISETP.NE.OR P0, PT, R0, 0x3, !P3 ;  /* 0x000000030000780c */ /* 0x000fd60005f05670 */
[----:B------:R-:W-:Y:S05]  /*0290*/  @P1 BRA `(.L_x_5) ;  /* 0x0000000000201947 */ /* 0x000fea0003800000 */
[----:B------:R-:W3:Y:S02]  /*02a0*/  LDCU.64 UR4, c[0x0][0x348] ;  /* 0x00006900ff0477ac */ /* 0x000ee40008000a00 */
[----:B---3--:R-:W-:Y:S02]  /*02b0*/  UIADD3 UR6, UP1, UPT, UR4, 0x80, URZ ;  /* 0x0000008004067890 */ /* 0x008fe4000ff3e0ff */
[----:B------:R-:W-:Y:S02]  /*02c0*/  UIADD3 UR4, UP0, UPT, UR4, 0x180, URZ ;  /* 0x0000018004047890 */ /* 0x000fe4000ff1e0ff */
[----:B------:R-:W-:Y:S02]  /*02d0*/  UIADD3.X UR7, UPT, UPT, URZ, UR5, URZ, UP1, !UPT ;  /* 0x00000005ff077290 */ /* 0x000fe40008ffe4ff */
[----:B------:R-:W-:-:S07]  /*02e0*/  UIADD3.X UR5, UPT, UPT, URZ, UR5, URZ, UP0, !UPT ;  /* 0x00000005ff057290 */ /* 0x000fce00087fe4ff */
[----:B------:R3:W-:Y:S02]  /*02f0*/  UTMACCTL.PF [UR6] ;  /* 0x00000000060079b9 */ /* 0x0007e40008040000 */
[----:B------:R3:W-:Y:S02]  /*0300*/  UTMACCTL.PF [UR4] ;  /* 0x00000000040079b9 */ /* 0x0007e40008040000 */
[----:B---3--:R-:W-:Y:S01]  /*0310*/  NOP ;  /* 0x0000000000007918 */ /* 0x008fe20000000000 */
.L_x_5:
[----:B------:R-:W-:Y:S05]  /*0320*/  BSYNC.RECONVERGENT B0 ;  /* 0x0000000000007941 */ /* 0x000fea0003800200 */
.L_x_4:
[----:B------:R-:W-:Y:S04]  /*0330*/  BSSY.RECONVERGENT B0, `(.L_x_6) ;  /* 0x000000a000007945 */ /* 0x000fe80003800200 */
        /* <DEDUP_REMOVED lines=9> */
.L_x_7:
[----:B------:R-:W-:Y:S05]  /*03d0*/  BSYNC.RECONVERGENT B0 ;  /* 0x0000000000007941 */ /* 0x000fea0003800200 */
.L_x_6:
[----:B------:R-:W3:Y:S01]  /*03e0*/  LDCU.64 UR4, c[0x0][0x888] ;  /* 0x00011100ff0477ac */ /* 0x000ee20008000a00 */
[----:B------:R-:W-:Y:S02]  /*03f0*/  UISETP.EQ.U32.AND UP1, UPT, UR8, URZ, UPT ;  /* 0x000000ff0800728c */ /* 0x000fe4000bf22070 */
[----:B------:R-:W-:Y:S02]  /*0400*/  UPLOP3.LUT UP3, UPT, UPT, UPT, UPT, 0x80, 0x8 ;  /* 0x000000000008789c */ /* 0x000fe40003f6f070 */
[----:B---3--:R-:W-:-:S04]  /*0410*/  UISETP.NE.U32.AND UP0, UPT, UR4, URZ, UPT ;  /* 0x000000ff0400728c */ /* 0x008fc8000bf05070 */
[----:B------:R-:W-:-:S04]  /*0420*/  UISETP.NE.AND.EX UP0, UPT, UR5, URZ, UPT, UP0 ;  /* 0x000000ff0500728c */ /* 0x000fc8000bf05300 */
[----:B------:R-:W-:-:S04]  /*0430*/  UISETP.EQ.OR.EX UP2, UPT, UR9, URZ, !UP0, UP1 ;  /* 0x000000ff0900728c */ /* 0x000fc8000c742710 */
[----:B------:R-:W-:-:S06]  /*0440*/  UP2UR UR4, UPR, URZ, 0x4 ;  /* 0x00000004ff047883 */ /* 0x000fcc0008000000 */
[----:B------:R-:W-:Y:S01]  /*0450*/  MOV R86, UR4 ;  /* 0x0000000400567c02 */ /* 0x000fe20008000f00 */
[----:B------:R-:W-:Y:S06]  /*0460*/  BRA.U !UP2, `(.L_x_8) ;  /* 0x000000010a207547 */ /* 0x000fec000b800000 */
[----:B------:R-:W-:Y:S01]  /*0470*/  UISETP.NE.U32.AND UP1, UPT, UR8, URZ, UPT ;  /* 0x000000ff0800728c */ /* 0x000fe2000bf25070 */
[----:B-----5:R-:W-:Y:S01]  /*0480*/  FSETP.NEU.AND P0, PT, R41, RZ, PT ;  /* 0x000000ff2900720b */ /* 0x020fe20003f0d000 */
[----:B------:R-:W-:Y:S02]  /*0490*/  USEL UR4, URZ, 0xffffffff, UP0 ;  /* 0xffffffffff047887 */ /* 0x000fe40008000000 */
[----:B------:R-:W-:-:S10]  /*04a0*/  UISETP.NE.AND.EX UP1, UPT, UR9, URZ, UPT, UP1 ;  /* 0x000000ff0900728c */ /* 0x000fd4000bf25310 */
[----:B------:R-:W-:Y:S01]  /*04b0*/  VOTEU.ANY UP0, P0 ;  /* 0x0000000000ff7886 */ /* 0x000fe20000000100 */
[----:B------:R-:W-:-:S04]  /*04c0*/  @!UP1 USEL UR4, URZ, 0xffffffff, UP0 ;  /* 0xffffffffff049887 */ /* 0x000fc80008000000 */
[----:B------:R-:W-:-:S04]  /*04d0*/  ULOP3.LUT UR4, UR4, 0x1, URZ, 0xc0, !UPT ;  /* 0x0000000104047892 */ /* 0x000fc8000f8ec0ff */
[----:B------:R-:W-:-:S11]  /*04e0*/  UISETP.NE.U32.AND UP3, UPT, UR4, 0x1, UPT ;  /* 0x000000010400788c */ /* 0x000fd6000bf65070 */
.L_x_8:
[----:B-1----:R-:W1:Y:S01]  /*04f0*/  SHFL.IDX PT, R2, R85, RZ, 0x1f ;  /* 0x00001fff55027589 */ /* 0x002e6200000e0000 */
[----:B------:R-:W-:-:S04]  /*0500*/  UISETP.NE.AND UP0, UPT, UR17, 0x2, UPT ;  /* 0x000000021100788c */ /* 0x000fc8000bf05270 */
[----:B------:R-:W-:Y:S01]  /*0510*/  USEL UR38, URZ, 0x1, UP0 ;  /* 0x00000001ff267887 */ /* 0x000fe20008000000 */
[----:B-1----:R-:W-:-:S13]  /*0520*/  ISETP.NE.AND P0, PT, R2, RZ, PT ;  /* 0x000000ff0200720c */ /* 0x002fda0003f05270 */
[----:B------:R-:W-:Y:S05]  /*0530*/  @P0 BRA `(.L_x_9) ;  /* 0x0000000000500947 */ /* 0x000fea0003800000 */
[----:B------:R-:W1:Y:S01]  /*0540*/  S2UR UR4, SR_CgaCtaId ;  /* 0x00000000000479c3 */ /* 0x000e620000008800 */
[----:B------:R-:W-:Y:S01]  /*0550*/  UMOV UR5, 0x400 ;  /* 0x0000040000057882 */ /* 0x000fe20000000000 */
[----:B------:R-:W-:Y:S01]  /*0560*/  UMOV UR8, 0x1 ;  /* 0x0000000100087882 */ /* 0x000fe20000000000 */
[----:B------:R-:W-:Y:S01]  /*0570*/  UMOV UR6, 0x3 ;  /* 0x0000000300067882 */ /* 0x000fe20000000000 */
[----:B------:R-:W-:-:S04]  /*0580*/  UIADD3 UR8, UPT, UPT, -UR8, 0x100000, URZ ;  /* 0x0010000008087890 */ /* 0x000fc8000fffe1ff */
[----:B------:R-:W-:Y:S02]  /*0590*/  USHF.L.U32 UR9, UR8, 0xb, URZ ;  /* 0x0000000b08097899 */ /* 0x000fe400080006ff */
[----:B------:R-:W-:Y:S02]  /*05a0*/  USHF.L.U32 UR8, UR8, 0x1, URZ ;  /* 0x0000000108087899 */ /* 0x000fe400080006ff */
[----:B------:R-:W-:-:S04]  /*05b0*/  UIADD3 UR6, UPT, UPT, -UR6, 0x100000, URZ ;  /* 0x0010000006067890 */ /* 0x000fc8000fffe1ff */
[----:B------:R-:W-:Y:S02]  /*05c0*/  USHF.L.U32 UR7, UR6, 0xb, URZ ;  /* 0x0000000b06077899 */ /* 0x000fe400080006ff */
[----:B------:R-:W-:Y:S01]  /*05d0*/  USHF.L.U32 UR6, UR6, 0x1, URZ ;  /* 0x0000000106067899 */ /* 0x000fe200080006ff */
[----:B------:R-:W-:Y:S01]  /*05e0*/  ELECT P0, URZ, PT ;  /* 0x0000000000ff782f */ /* 0x000fe20003800000 */
[----:B-1----:R-:W-:Y:S01]  /*05f0*/  ULEA UR4, UR4, UR5, 0x18 ;  /* 0x0000000504047291 */ /* 0x002fe2000f8ec0ff */
[----:B------:R-:W1:Y:S11]  /*0600*/  FENCE.VIEW.ASYNC.S ;  /* 0x00000000000073c6 */ /* 0x000e760000000000 */
[----:B-1----:R1:W3:Y:S01]  /*0610*/  SYNCS.EXCH.64 URZ, [UR4], UR8 ;  /* 0x0000000804ff75b2 */ /* 0x0022e20008000100 */
[----:B------:R1:W4:Y:S01]  /*0620*/  SYNCS.EXCH.64 URZ, [UR4+0x18], UR6 ;  /* 0x0000180604ff75b2 */ /* 0x0003220008000100 */
[----:B------:R1:W1:Y:S01]  /*0630*/  SYNCS.EXCH.64 URZ, [UR4+0x8], UR8 ;  /* 0x0000080804ff75b2 */ /* 0x0002620008000100 */
[----:B------:R1:W1:Y:S01]  /*0640*/  SYNCS.EXCH.64 URZ, [UR4+0x20], UR6 ;  /* 0x0000200604ff75b2 */ /* 0x0002620008000100 */
[----:B------:R1:W1:Y:S01]  /*0650*/  SYNCS.EXCH.64 URZ, [UR4+0x10], UR8 ;  /* 0x0000100804ff75b2 */ /* 0x0002620008000100 */
[----:B------:R1:W1:Y:S01]  /*0660*/  SYNCS.EXCH.64 URZ, [UR4+0x28], UR6 ;  /* 0x0000280604ff75b2 */ /* 0x0002620008000100 */
[----:B------:R-:W-:Y:S01]  /*0670*/  NOP ;  /* 0x0000000000007918 */ /* 0x000fe20000000000 */
.L_x_9:
[----:B------:R-:W2:Y:S01]  /*0680*/  SHFL.IDX PT, R2, R85, RZ, 0x1f ;  /* 0x00001fff55027589 */ /* 0x000ea200000e0000 */
[----:B------:R-:W-:Y:S01]  /*0690*/  NOP ;  /* 0x0000000000007918 */ /* 0x000fe20000000000 */
[----:B--2---:R-:W-:-:S13]  /*06a0*/  ISETP.NE.AND P0, PT, R2, 0x1, PT ;  /* 0x000000010200780c */ /* 0x004fda0003f05270 */
[----:B------:R-:W-:Y:S05]  /*06b0*/  @P0 BRA `(.L_x_10) ;  /* 0x0000000000480947 */ /* 0x000fea0003800000 */
[----:B-1----:R-:W1:Y:S01]  /*06c0*/  S2UR UR4, SR_CgaCtaId ;  /* 0x00000000000479c3 */ /* 0x002e620000008800 */
        /* <DEDUP_REMOVED lines=12> */
[----:B-1----:R2:W1:Y:S01]  /*0790*/  SYNCS.EXCH.64 URZ, [UR4+0x30], UR8 ;  /* 0x0000300804ff75b2 */ /* 0x0024620008000100 */
[----:B------:R2:W1:Y:S01]  /*07a0*/  SYNCS.EXCH.64 URZ, [UR4+0x40], UR6 ;  /* 0x0000400604ff75b2 */ /* 0x0004620008000100 */
[----:B------:R2:W1:Y:S01]  /*07b0*/  SYNCS.EXCH.64 URZ, [UR4+0x38], UR8 ;  /* 0x0000380804ff75b2 */ /* 0x0004620008000100 */
[----:B------:R2:W1:Y:S02]  /*07c0*/  SYNCS.EXCH.64 URZ, [UR4+0x48], UR6 ;  /* 0x0000480604ff75b2 */ /* 0x0004640008000100 */
[----:B--2---:R-:W-:Y:S01]  /*07d0*/  NOP ;  /* 0x0000000000007918 */ /* 0x004fe20000000000 */
.L_x_10:
[----:B------:R-:W2:Y:S01]  /*07e0*/  SHFL.IDX PT, R2, R85, RZ, 0x1f ;  /* 0x00001fff55027589 */ /* 0x000ea200000e0000 */
[----:B------:R-:W-:Y:S01]  /*07f0*/  NOP ;  /* 0x0000000000007918 */ /* 0x000fe20000000000 */
[----:B--2---:R-:W-:-:S13]  /*0800*/  ISETP.NE.AND P0, PT, R2, 0x3, PT ;  /* 0x000000030200780c */ /* 0x004fda0003f05270 */
[----:B------:R-:W-:Y:S05]  /*0810*/  @P0 BRA `(.L_x_11) ;  /* 0x0000000000300947 */ /* 0x000fea0003800000 */
[----:B-1----:R-:W1:Y:S01]  /*0820*/  S2UR UR6, SR_CgaCtaId ;  /* 0x00000000000679c3 */ /* 0x002e620000008800 */
[----:B------:R-:W-:Y:S01]  /*0830*/  UMOV UR4, 0x400 ;  /* 0x0000040000047882 */ /* 0x000fe20000000000 */
[----:B------:R-:W-:Y:S01]  /*0840*/  UMOV UR5, 0x20 ;  /* 0x0000002000057882 */ /* 0x000fe20000000000 */
[----:B------:R-:W-:Y:S01]  /*0850*/  ELECT P0, URZ, PT ;  /* 0x0000000000ff782f */ /* 0x000fe20003800000 */
[----:B-1----:R-:W-:Y:S02]  /*0860*/  ULEA UR6, UR6, UR4, 0x18 ;  /* 0x0000000406067291 */ /* 0x002fe4000f8ec0ff */
[----:B------:R-:W-:-:S04]  /*0870*/  UIADD3 UR4, UPT, UPT, -UR5, 0x100000, URZ ;  /* 0x0010000005047890 */ /* 0x000fc8000fffe1ff */
[----:B------:R-:W-:Y:S02]  /*0880*/  USHF.L.U32 UR5, UR4, 0xb, URZ ;  /* 0x0000000b04057899 */ /* 0x000fe400080006ff */
[----:B------:R-:W-:Y:S01]  /*0890*/  USHF.L.U32 UR4, UR4, 0x1, URZ ;  /* 0x0000000104047899 */ /* 0x000fe200080006ff */
[----:B------:R-:W1:Y:S11]  /*08a0*/  FENCE.VIEW.ASYNC.S ;  /* 0x00000000000073c6 */ /* 0x000e760000000000 */
[----:B-1----:R2:W1:Y:S01]  /*08b0*/  SYNCS.EXCH.64 URZ, [UR6+0x50], UR4 ;  /* 0x0000500406ff75b2 */ /* 0x0024620008000100 */
[----:B------:R2:W1:Y:S02]  /*08c0*/  SYNCS.EXCH.64 URZ, [UR6+0x58], UR4 ;  /* 0x0000580406ff75b2 */ /* 0x0004640008000100 */
[----:B--2---:R-:W-:Y:S01]  /*08d0*/  NOP ;  /* 0x0000000000007918 */ /* 0x004fe20000000000 */
.L_x_11:
[----:B------:R-:W2:Y:S01]  /*08e0*/  SHFL.IDX PT, R2, R85, RZ, 0x1f ;  /* 0x00001fff55027589 */ /* 0x000ea200000e0000 */
[----:B------:R-:W-:Y:S01]  /*08f0*/  NOP ;  /* 0x0000000000007918 */ /* 0x000fe20000000000 */
[----:B--2---:R-:W-:-:S13]  /*0900*/  ISETP.NE.AND P0, PT, R2, 0x4, PT ;  /* 0x000000040200780c */ /* 0x004fda0003f05270 */
[----:B------:R-:W-:Y:S05]  /*0910*/  @P0 BRA `(.L_x_12) ;  /* 0x00000000004c0947 */ /* 0x000fea0003800000 */
[----:B-1----:R-:W1:Y:S01]  /*0920*/  S2UR UR6, SR_CgaCtaId ;  /* 0x00000000000679c3 */ /* 0x002e620000008800 */
[----:B------:R-:W-:Y:S01]  /*0930*/  UMOV UR4, 0x3a0 ;  /* 0x000003a000047882 */ /* 0x000fe20000000000 */
[----:B------:R-:W-:Y:S01]  /*0940*/  UMOV UR5, 0x400 ;  /* 0x0000040000057882 */ /* 0x000fe20000000000 */
[----:B------:R-:W-:Y:S01]  /*0950*/  USEL UR4, UR4, 0x320, UP3 ;  /* 0x0000032004047887 */ /* 0x000fe20009800000 */
[----:B------:R-:W-:Y:S01]  /*0960*/  UMOV UR8, 0x1 ;  /* 0x0000000100087882 */ /* 0x000fe20000000000 */
[----:B------:R-:W-:Y:S01]  /*0970*/  ELECT P0, URZ, PT ;  /* 0x0000000000ff782f */ /* 0x000fe20003800000 */
[----:B------:R-:W-:-:S04]  /*0980*/  UIADD3 UR8, UPT, UPT, -UR8, 0x100000, URZ ;  /* 0x0010000008087890 */ /* 0x000fc8000fffe1ff */
[----:B------:R-:W-:Y:S02]  /*0990*/  USHF.L.U32 UR9, UR8, 0xb, URZ ;  /* 0x0000000b08097899 */ /* 0x000fe400080006ff */
[----:B------:R-:W-:Y:S02]  /*09a0*/  USHF.L.U32 UR8, UR8, 0x1, URZ ;  /* 0x0000000108087899 */ /* 0x000fe400080006ff */
[----:B-1----:R-:W-:Y:S02]  /*09b0*/  ULEA UR6, UR6, UR5, 0x18 ;  /* 0x0000000506067291 */ /* 0x002fe4000f8ec0ff */
[----:B------:R-:W-:-:S04]  /*09c0*/  UIADD3 UR4, UPT, UPT, -UR4, 0x100000, URZ ;  /* 0x0010000004047890 */ /* 0x000fc8000fffe1ff */
[----:B------:R-:W-:Y:S02]  /*09d0*/  USHF.L.U32 UR5, UR4, 0xb, URZ ;  /* 0x0000000b04057899 */ /* 0x000fe400080006ff */
[----:B------:R-:W-:Y:S01]  /*09e0*/  USHF.L.U32 UR4, UR4, 0x1, URZ ;  /* 0x0000000104047899 */ /* 0x000fe200080006ff */
[----:B------:R-:W1:Y:S03]  /*09f0*/  FENCE.VIEW.ASYNC.S ;  /* 0x00000000000073c6 */ /* 0x000e660000000000 */
[----:B-1----:R2:W1:Y:S08]  /*0a00*/  SYNCS.EXCH.64 URZ, [UR6+0x60], UR8 ;  /* 0x0000600806ff75b2 */ /* 0x0024700008000100 */
[----:B------:R2:W1:Y:S01]  /*0a10*/  SYNCS.EXCH.64 URZ, [UR6+0x70], UR4 ;  /* 0x0000700406ff75b2 */ /* 0x0004620008000100 */
[----:B------:R2:W1:Y:S01]  /*0a20*/  SYNCS.EXCH.64 URZ, [UR6+0x68], UR8 ;  /* 0x0000680806ff75b2 */ /* 0x0004620008000100 */
[----:B------:R2:W1:Y:S02]  /*0a30*/  SYNCS.EXCH.64 URZ, [UR6+0x78], UR4 ;  /* 0x0000780406ff75b2 */ /* 0x0004640008000100 */
[----:B--2---:R-:W-:Y:S01]  /*0a40*/  NOP ;  /* 0x0000000000007918 */ /* 0x004fe20000000000 */
.L_x_12:
        /* <DEDUP_REMOVED lines=20> */
[----:B------:R2:W1:Y:S01]  /*0b90*/  SYNCS.EXCH.64 URZ, [UR4+0xa8], UR6 ;  /* 0x0000a80604ff75b2 */ /* 0x0004620008000100 */
[----:B------:R2:W1:Y:S01]  /*0ba0*/  SYNCS.EXCH.64 URZ, [UR4+0x90], UR8 ;  /* 0x0000900804ff75b2 */ /* 0x0004620008000100 */
[----:B------:R2:W1:Y:S01]  /*0bb0*/  SYNCS.EXCH.64 URZ, [UR4+0xb0], UR6 ;  /* 0x0000b00604ff75b2 */ /* 0x0004620008000100 */
[----:B------:R2:W1:Y:S01]  /*0bc0*/  SYNCS.EXCH.64 URZ, [UR4+0x98], UR8 ;  /* 0x0000980804ff75b2 */ /* 0x0004620008000100 */
[----:B------:R2:W1:Y:S02]  /*0bd0*/  SYNCS.EXCH.64 URZ, [UR4+0xb8], UR6 ;  /* 0x0000b80604ff75b2 */ /* 0x0004640008000100 */
[----:B--2---:R-:W-:Y:S01]  /*0be0*/  NOP ;  /* 0x0000000000007918 */ /* 0x004fe20000000000 */
.L_x_13:
[----:B------:R-:W2:Y:S01]  /*0bf0*/  SHFL.IDX PT, R2, R85, RZ, 0x1f ;  /* 0x00001fff55027589 */ /* 0x000ea200000e0000 */
[----:B------:R-:W-:Y:S01]  /*0c00*/  NOP ;  /* 0x0000000000007918 */ /* 0x000fe20000000000 */
[----:B--2---:R-:W-:-:S13]  /*0c10*/  ISETP.NE.AND P0, PT, R2, 0x3, PT ;  /* 0x000000030200780c */ /* 0x004fda0003f05270 */
[----:B------:R-:W-:Y:S05]  /*0c20*/  @P0 BRA `(.L_x_14) ;  /* 0x0000000000380947 */ /* 0x000fea0003800000 */
[----:B------:R-:W2:Y:S01]  /*0c30*/  S2UR UR5, SR_CgaCtaId ;  /* 0x00000000000579c3 */ /* 0x000ea20000008800 */
[----:B-1----:R-:W-:Y:S01]  /*0c40*/  UMOV UR4, 0x400 ;  /* 0x0000040000047882 */ /* 0x002fe20000000000 */
[----:B------:R-:W-:Y:S01]  /*0c50*/  UMOV UR6, 0x20 ;  /* 0x0000002000067882 */ /* 0x000fe20000000000 */
[----:B------:R-:W-:Y:S01]  /*0c60*/  ELECT P0, URZ, PT ;  /* 0x0000000000ff782f */ /* 0x000fe20003800000 */
[----:B------:R-:W-:-:S04]  /*0c70*/  UIADD3 UR6, UPT, UPT, -UR6, 0x100000, URZ ;  /* 0x0010000006067890 */ /* 0x000fc8000fffe1ff */
[----:B------:R-:W-:Y:S02]  /*0c80*/  USHF.L.U32 UR7, UR6, 0xb, URZ ;  /* 0x0000000b06077899 */ /* 0x000fe400080006ff */
[----:B------:R-:W-:Y:S02]  /*0c90*/  USHF.L.U32 UR6, UR6, 0x1, URZ ;  /* 0x0000000106067899 */ /* 0x000fe400080006ff */
[----:B--2---:R-:W-:Y:S01]  /*0ca0*/  ULEA UR4, UR5, UR4, 0x18 ;  /* 0x0000000405047291 */ /* 0x004fe2000f8ec0ff */
[----:B------:R-:W1:Y:S11]  /*0cb0*/  FENCE.VIEW.ASYNC.S ;  /* 0x00000000000073c6 */ /* 0x000e760000000000 */
[----:B-1----:R2:W1:Y:S01]  /*0cc0*/  SYNCS.EXCH.64 URZ, [UR4+0xc0], UR6 ;  /* 0x0000c00604ff75b2 */ /* 0x0024620008000100 */
[----:B------:R2:W1:Y:S01]  /*0cd0*/  SYNCS.EXCH.64 URZ, [UR4+0xd0], UR6 ;  /* 0x0000d00604ff75b2 */ /* 0x0004620008000100 */
[----:B------:R2:W1:Y:S01]  /*0ce0*/  SYNCS.EXCH.64 URZ, [UR4+0xc8], UR6 ;  /* 0x0000c80604ff75b2 */ /* 0x0004620008000100 */
[----:B------:R2:W1:Y:S02]  /*0cf0*/  SYNCS.EXCH.64 URZ, [UR4+0xd8], UR6 ;  /* 0x0000d80604ff75b2 */ /* 0x0004640008000100 */
[----:B--2---:R-:W-:Y:S01]  /*0d00*/  NOP ;  /* 0x0000000000007918 */ /* 0x004fe20000000000 */
.L_x_14:
[----:B-1----:R-:W1:Y:S01]  /*0d10*/  LDCU UR4, c[0x0][0x36c] ;  /* 0x00006d80ff0477ac */ /* 0x002e620008000800 */
[----:B------:R-:W-:Y:S01]  /*0d20*/  ISETP.NE.OR P3, PT, R0, 0x2, !P3 ;  /* 0x000000020000780c */ /* 0x000fe20005f65670 */
[----:B------:R-:W-:Y:S01]  /*0d30*/  NOP ;  /* 0x0000000000007918 */ /* 0x000fe20000000000 */
[----:B------:R-:W-:Y:S01]  /*0d40*/  LOP3.LUT R0, R93, 0x1f, RZ, 0xc0, !PT ;  /* 0x0000001f5d007812 */ /* 0x000fe200078ec0ff */
[----:B------:R-:W-:Y:S02]  /*0d50*/  UISETP.NE.AND UP4, UPT, UR17, URZ, UPT ;  /* 0x000000ff1100728c */ /* 0x000fe4000bf85270 */
[----:B-1----:R-:W-:-:S09]  /*0d60*/  UISETP.EQ.U32.AND UP5, UPT, UR4, 0x1, UPT ;  /* 0x000000010400788c */ /* 0x002fd2000bfa2070 */
[----:B------:R-:W-:Y:S05]  /*0d70*/  BRA.U !UP5, `(.L_x_15) ;  /* 0x000000010d087547 */ /* 0x000fea000b800000 */
[----:B---34-:R-:W-:Y:S01]  /*0d80*/  UCGABAR_ARV ;  /* 0x00000000000079c7 */ /* 0x018fe20008000000 */
[----:B------:R-:W-:Y:S05]  /*0d90*/  BRA `(.L_x_16) ;  /* 0x0000000000047947 */ /* 0x000fea0003800000 */
.L_x_15:
[----:B---34-:R-:W-:Y:S01]  /*0da0*/  NOP ;  /* 0x0000000000007918 */ /* 0x018fe20000000000 */
.L_x_16:
[----:B------:R-:W1:Y:S01]  /*0db0*/  S2UR UR16, SR_CTAID.X ;  /* 0x00000000001079c3 */ /* 0x000e620000002500 */
[----:B------:R-:W-:-:S05]  /*0dc0*/  CS2R.32 R3, SR_CgaSize ;  /* 0x0000000000037805 */ /* 0x000fca0000008a00 */
[----:B------:R-:W-:-:S05]  /*0dd0*/  IMAD R3, R3, -0xa0, RZ ;  /* 0xffffff6003037824 */ /* 0x000fca00078e02ff */
[----:B------:R-:W-:-:S14]  /*0de0*/  R2UR UR5, R3 ;  /* 0x00000000030572ca */ /* 0x000fdc00000e0000 */
[----:B------:R-:W2:Y:S01]  /*0df0*/  LDCU UR5, c[0x0][UR5+0x2b0] ;  /* 0x00005600050577ac */ /* 0x000ea20008000800 */
[----:B------:R-:W-:-:S05]  /*0e00*/  CS2R.32 R3, SR_CgaSize ;  /* 0x0000000000037805 */ /* 0x000fca0000008a00 */
[----:B------:R-:W-:-:S05]  /*0e10*/  IMAD R3, R3, -0xa0, RZ ;  /* 0xffffff6003037824 */ /* 0x000fca00078e02ff */
[----:B------:R-:W-:-:S14]  /*0e20*/  R2UR UR4, R3 ;  /* 0x00000000030472ca */ /* 0x000fdc00000e0000 */
[----:B------:R-:W3:Y:S01]  /*0e30*/  LDCU UR4, c[0x0][UR4+0x2b4] ;  /* 0x00005680040477ac */ /* 0x000ee20008000800 */
[----:B------:R-:W4:Y:S01]  /*0e40*/  S2UR UR20, SR_CTAID.Y ;  /* 0x00000000001479c3 */ /* 0x000f220000002600 */
[----:B------:R-:W-:-:S05]  /*0e50*/  CS2R.32 R3, SR_CgaSize ;  /* 0x0000000000037805 */ /* 0x000fca0000008a00 */
[----:B------:R-:W-:-:S05]  /*0e60*/  IMAD R3, R3, -0xa0, RZ ;  /* 0xffffff6003037824 */ /* 0x000fca00078e02ff */
[----:B------:R-:W-:-:S14]  /*0e70*/  R2UR UR59, R3 ;  /* 0x00000000033b72ca */ /* 0x000fdc00000e0000 */
[----:B------:R-:W3:Y:S01]  /*0e80*/  LDCU UR59, c[0x0][UR59+0x2a0] ;  /* 0x000054003b3b77ac */ /* 0x000ee20008000800 */
[----:B------:R-:W-:-:S05]  /*0e90*/  CS2R.32 R3, SR_CgaSize ;  /* 0x0000000000037805 */ /* 0x000fca0000008a00 */
[----:B------:R-:W-:-:S05]  /*0ea0*/  IMAD R3, R3, -0xa0, RZ ;  /* 0xffffff6003037824 */ /* 0x000fca00078e02ff */
[----:B------:R-:W-:-:S14]  /*0eb0*/  R2UR UR62, R3 ;  /* 0x00000000033e72ca */ /* 0x000fdc00000e0000 */
[----:B------:R-:W3:Y:S01]  /*0ec0*/  LDCU UR62, c[0x0][UR62+0x2a4] ;  /* 0x000054803e3e77ac */ /* 0x000ee20008000800 */
[----:B------:R-:W3:Y:S01]  /*0ed0*/  S2UR UR7, SR_CgaCtaId ;  /* 0x00000000000779c3 */ /* 0x000ee20000008800 */
[----:B------:R-:W3:Y:S01]  /*0ee0*/  LDCU UR21, c[0x0][0xb24] ;  /* 0x00016480ff1577ac */ /* 0x000ee20008000800 */
[----:B------:R-:W3:Y:S01]  /*0ef0*/  LDCU UR42, c[0x0][0xb24] ;  /* 0x00016480ff2a77ac */ /* 0x000ee20008000800 */
[----:B-1----:R-:W-:Y:S01]  /*0f00*/  I2FP.F32.U32 R3, UR16 ;  /* 0x0000001000037c45 */ /* 0x002fe20008201000 */
[----:B------:R-:W1:Y:S04]  /*0f10*/  LDCU UR29, c[0x0][0xb30] ;  /* 0x00016600ff1d77ac */ /* 0x000e680008000800 */
[----:B--2---:R-:W-:Y:S01]  /*0f20*/  FMUL R3, R3, UR5 ;  /* 0x0000000503037c20 */ /* 0x004fe20008400000 */
[----:B------:R-:W-:Y:S01]  /*0f30*/  UMOV UR34, 0x5 ;  /* 0x0000000500227882 */ /* 0x000fe20000000000 */
[----:B----4-:R-:W-:-:S04]  /*0f40*/  I2FP.F32.U32 R2, UR20 ;  /* 0x0000001400027c45 */ /* 0x010fc80008201000 */
[----:B------:R-:W2:Y:S01]  /*0f50*/  F2I.U32.TRUNC.NTZ R3, R3 ;  /* 0x0000000300037305 */ /* 0x000ea2000020f000 */
[----:B---3--:R-:W-:Y:S01]  /*0f60*/  FMUL R2, R2, UR4 ;  /* 0x0000000402027c20 */ /* 0x008fe20008400000 */
[----:B------:R-:W-:Y:S02]  /*0f70*/  ULOP3.LUT UR5, UR7, 0x2, URZ, 0xc0, !UPT ;  /* 0x0000000207057892 */ /* 0x000fe4000f8ec0ff */
[----:B------:R-:W-:-:S04]  /*0f80*/  ULOP3.LUT UR49, UR7, 0x1, URZ, 0xc0, !UPT ;  /* 0x0000000107317892 */ /* 0x000fc8000f8ec0ff */
[----:B------:R-:W3:Y:S01]  /*0f90*/  F2I.U32.TRUNC.NTZ R2, R2 ;  /* 0x0000000200027305 */ /* 0x000ee2000020f000 */
[----:B------:R-:W-:Y:S02]  /*0fa0*/  UISETP.GT.U32.AND UP0, UPT, UR5, 0xffff, UPT ;  /* 0x0000ffff0500788c */ /* 0x000fe4000bf04070 */
[----:B------:R-:W-:Y:S02]  /*0fb0*/  UISETP.GT.U32.AND UP1, UPT, UR49, 0xffff, UPT ;  /* 0x0000ffff3100788c */ /* 0x000fe4000bf24070 */
[----:B------:R-:W-:Y:S01]  /*0fc0*/  USEL UR26, UR5, 0xffff, !UP0 ;  /* 0x0000ffff051a7887 */ /* 0x000fe2000c000000 */
[----:B--2---:R-:W-:Y:S01]  /*0fd0*/  R2UR UR4, R3 ;  /* 0x00000000030472ca */ /* 0x004fe200000e0000 */
[----:B------:R-:W-:Y:S02]  /*0fe0*/  USHF.R.U32.HI UR32, URZ, 0x1, UR7 ;  /* 0x00000001ff207899 */ /* 0x000fe40008011607 */
[----:B------:R-:W-:Y:S02]  /*0ff0*/  USHF.L.U32 UR31, UR7, 0x9, URZ ;  /* 0x00000009071f7899 */ /* 0x000fe400080006ff */
[----:B------:R-:W-:-:S02]  /*1000*/  USHF.L.U32 UR30, UR7, 0xb, URZ ;  /* 0x0000000b071e7899 */ /* 0x000fc400080006ff */
[----:B------:R-:W-:Y:S01]  /*1010*/  USEL UR27, UR49, 0xffff, !UP1 ;  /* 0x0000ffff311b7887 */ /* 0x000fe2000c800000 */
[----:B---3--:R-:W-:Y:S02]  /*1020*/  R2UR UR6, R2 ;  /* 0x00000000020672ca */ /* 0x008fe400000e0000 */
[----:B------:R-:W-:-:S03]  /*1030*/  PRMT R2, RZ, 0x7610, R2 ;  /* 0x00007610ff027816 */ /* 0x000fc60000000002 */
[----:B------:R-:W-:-:S04]  /*1040*/  UIADD3 UR5, UPT, UPT, -UR4, URZ, URZ ;  /* 0x000000ff04057290 */ /* 0x000fc8000fffe1ff */
[----:B------:R-:W-:-:S04]  /*1050*/  UIMAD UR59, UR59, UR5, UR16 ;  /* 0x000000053b3b72a4 */ /* 0x000fc8000f8e0210 */
[----:B------:R-:W-:-:S04]  /*1060*/  UIADD3 UR4, UPT, UPT, -UR6, URZ, URZ ;  /* 0x000000ff06047290 */ /* 0x000fc8000fffe1ff */
[----:B------:R-:W-:Y:S01]  /*1070*/  UIMAD UR62, UR62, UR4, UR20 ;  /* 0x000000043e3e72a4 */ /* 0x000fe2000f8e0214 */
[----:B-1----:R-:W-:Y:S11]  /*1080*/  BRA.U UP4, `(.L_x_17) ;  /* 0x00000001043c7547 */ /* 0x002ff6000b800000 */
[----:B------:R-:W-:Y:S02]  /*1090*/  UISETP.NE.AND UP0, UPT, UR62, URZ, UPT ;  /* 0x000000ff3e00728c */ /* 0x000fe4000bf05270 */
[----:B------:R-:W-:Y:S02]  /*10a0*/  UISETP.NE.AND UP1, UPT, UR62, 0x1, UPT ;  /* 0x000000013e00788c */ /* 0x000fe4000bf25270 */
[----:B------:R-:W-:Y:S02]  /*10b0*/  UISETP.NE.AND UP2, UPT, UR59, URZ, UP0 ;  /* 0x000000ff3b00728c */ /* 0x000fe40008745270 */
[----:B------:R-:W-:Y:S02]  /*10c0*/  USEL UR4, URZ, 0x2, UP0 ;  /* 0x00000002ff047887 */ /* 0x000fe40008000000 */
[----:B------:R-:W-:Y:S02]  /*10d0*/  USEL UR8, URZ, 0x1, UP2 ;  /* 0x00000001ff087887 */ /* 0x000fe40009000000 */
[----:B------:R-:W-:-:S02]  /*10e0*/  UISETP.NE.AND UP2, UPT, UR59, URZ, UPT ;  /* 0x000000ff3b00728c */ /* 0x000fc4000bf45270 */
[----:B------:R-:W-:Y:S02]  /*10f0*/  USEL UR5, URZ, 0x4, UP1 ;  /* 0x00000004ff057887 */ /* 0x000fe40008800000 */
[----:B------:R-:W-:Y:S02]  /*1100*/  UISETP.NE.AND UP0, UPT, UR59, 0x1, UPT ;  /* 0x000000013b00788c */ /* 0x000fe4000bf05270 */
[----:B------:R-:W-:Y:S02]  /*1110*/  USEL UR6, URZ, 0x8, UP1 ;  /* 0x00000008ff067887 */ /* 0x000fe40008800000 */
[----:B------:R-:W-:Y:S02]  /*1120*/  USEL UR7, UR5, 0x4, UP2 ;  /* 0x0000000405077887 */ /* 0x000fe40009000000 */
[----:B------:R-:W-:Y:S02]  /*1130*/  USEL UR4, UR4, 0x2, UP0 ;  /* 0x0000000204047887 */ /* 0x000fe40008000000 */
[----:B------:R-:W-:-:S02]  /*1140*/  USEL UR5, UR6, 0x8, UP0 ;  /* 0x0000000806057887 */ /* 0x000fc40008000000 */
[----:B------:R-:W-:-:S04]  /*1150*/  UIADD3 UR4, UPT, UPT, UR4, UR7, UR8 ;  /* 0x0000000704047290 */ /* 0x000fc8000fffe008 */
[----:B------:R-:W-:-:S06]  /*1160*/  UIADD3 UR4, UPT, UPT, UR4, UR5, URZ ;  /* 0x0000000504047290 */ /* 0x000fcc000fffe0ff */
[----:B------:R-:W-:-:S07]  /*1170*/  MOV R2, UR4 ;  /* 0x0000000400027c02 */ /* 0x000fce0008000f00 */
.L_x_17:
[----:B------:R-:W1:Y:S01]  /*1180*/  S2UR UR36, SR_CTAID.Z ;  /* 0x00000000002479c3 */ /* 0x000e620000002700 */
[----:B------:R-:W-:Y:S01]  /*1190*/  UISETP.GE.AND UP0, UPT, UR21, 0x1, UPT ;  /* 0x000000011500788c */ /* 0x000fe2000bf06270 */
[----:B------:R-:W-:-:S08]  /*11a0*/  UMOV UR33, 0x3 ;  /* 0x0000000300217882 */ /* 0x000fd00000000000 */
[----:B------:R-:W-:Y:S05]  /*11b0*/  BRA.U !UP0, `(.L_x_18) ;  /* 0x0000000108d47547 */ /* 0x000fea000b800000 */
[----:B------:R-:W2:Y:S01]  /*11c0*/  LDCU.128 UR12, c[0x0][0xb10] ;  /* 0x00016200ff0c77ac */ /* 0x000ea20008000c00 */
[----:B------:R-:W3:Y:S01]  /*11d0*/  LDCU UR6, c[0x0][0x370] ;  /* 0x00006e00ff0677ac */ /* 0x000ee20008000800 */
[----:B------:R-:W4:Y:S01]  /*11e0*/  LDCU UR5, c[0x0][0x374] ;  /* 0x00006e80ff0577ac */ /* 0x000f220008000800 */
[----:B------:R-:W1:Y:S01]  /*11f0*/  LDCU UR28, c[0x0][0xb0c] ;  /* 0x00016180ff1c77ac */ /* 0x000e620008000800 */
[----:B------:R-:W1:Y:S01]  /*1200*/  LDCU UR4, c[0x0][0xb20] ;  /* 0x00016400ff0477ac */ /* 0x000e620008000800 */
[----:B------:R-:W1:Y:S01]  /*1210*/  LDCU.64 UR8, c[0x0][0xb28] ;  /* 0x00016500ff0877ac */ /* 0x000e620008000a00 */
[----:B--2---:R-:W-:Y:S02]  /*1220*/  UISETP.NE.AND UP0, UPT, UR14, 0x1, UPT ;  /* 0x000000010e00788c */ /* 0x004fe4000bf05270 */
[----:B----4-:R-:W-:Y:S02]  /*1230*/  UIMAD.WIDE.U32 UR10, UR5, UR15, URZ ;  /* 0x0000000f050a72a5 */ /* 0x010fe4000f8e00ff */
[----:B---3--:R-:W-:-:S02]  /*1240*/  UIMAD.WIDE.U32 UR22, UR6, UR12, URZ ;  /* 0x0000000c061672a5 */ /* 0x008fc4000f8e00ff */
[----:B-1----:R-:W-:Y:S02]  /*1250*/  UISETP.NE.AND UP1, UPT, UR28, 0x1, UPT ;  /* 0x000000011c00788c */ /* 0x002fe4000bf25270 */
[----:B------:R-:W-:Y:S01]  /*1260*/  UISETP.NE.AND UP2, UPT, UR21, 0x1, UPT ;  /* 0x000000011500788c */ /* 0x000fe2000bf45270 */
[----:B------:R-:W-:Y:S02]  /*1270*/  UMOV UR10, UR11 ;  /* 0x0000000b000a7c82 */ /* 0x000fe40008000000 */
[----:B------:R-:W-:Y:S01]  /*1280*/  UMOV UR22, UR23 ;  /* 0x0000001700167c82 */ /* 0x000fe20008000000 */
[----:B------:R-:W-:Y:S02]  /*1290*/  @UP0 USHF.R.U32.HI UR5, URZ, UR4, UR10 ;  /* 0x00000004ff050299 */ /* 0x000fe4000801160a */
[----:B------:R-:W-:Y:S02]  /*12a0*/  UIMAD.WIDE.U32 UR24, UR20, UR15, URZ ;  /* 0x0000000f141872a5 */ /* 0x000fe4000f8e00ff */
[----:B------:R-:W-:-:S02]  /*12b0*/  UIMAD.WIDE.U32 UR10, UR5, UR8, URZ ;  /* 0x00000008050a72a5 */ /* 0x000fc4000f8e00ff */
[----:B------:R-:W-:Y:S02]  /*12c0*/  @UP1 USHF.R.U32.HI UR6, URZ, UR13, UR22 ;  /* 0x0000000dff061299 */ /* 0x000fe40008011616 */
[----:B------:R-:W-:Y:S02]  /*12d0*/  UIMAD.WIDE.U32 UR18, UR16, UR12, URZ ;  /* 0x0000000c101272a5 */ /* 0x000fe4000f8e00ff */
[----:B------:R-:W-:Y:S01]  /*12e0*/  UIMAD.WIDE.U32 UR22, UR6, UR8, URZ ;  /* 0x00000008061672a5 */ /* 0x000fe2000f8e00ff */
[----:B------:R-:W-:Y:S01]  /*12f0*/  UMOV UR24, UR25 ;  /* 0x0000001900187c82 */ /* 0x000fe20008000000 */
[----:B------:R-:W-:Y:S01]  /*1300*/  UMOV UR10, UR11 ;  /* 0x0000000b000a7c82 */ /* 0x000fe20008000000 */
[----:B------:R-:W-:Y:S02]  /*1310*/  USHF.R.U32.HI UR24, URZ, UR4, UR24 ;  /* 0x00000004ff187299 */ /* 0x000fe40008011618 */
[----:B------:R-:W-:Y:S02]  /*1320*/  @UP2 USHF.R.U32.HI UR5, URZ, UR9, UR10 ;  /* 0x00000009ff052299 */ /* 0x000fe4000801160a */
[----:B------:R-:W-:Y:S01]  /*1330*/  UMOV UR7, UR23 ;  /* 0x0000001700077c82 */ /* 0x000fe20008000000 */
[----:B------:R-:W-:Y:S01]  /*1340*/  UMOV UR18, UR19 ;  /* 0x0000001300127c82 */ /* 0x000fe20008000000 */
[----:B------:R-:W-:-:S02]  /*1350*/  @UP2 USHF.R.U32.HI UR6, URZ, UR9, UR7 ;  /* 0x00000009ff062299 */ /* 0x000fc40008011607 */
[----:B------:R-:W-:Y:S02]  /*1360*/  USHF.R.U32.HI UR18, URZ, UR13, UR18 ;  /* 0x0000000dff127299 */ /* 0x000fe40008011612 */
[----:B------:R-:W-:Y:S02]  /*1370*/  USEL UR4, UR20, UR24, !UP0 ;  /* 0x0000001814047287 */ /* 0x000fe4000c000000 */
[----:B------:R-:W-:Y:S02]  /*1380*/  UIMAD UR7, UR5, UR21, URZ ;  /* 0x00000015050772a4 */ /* 0x000fe4000f8e02ff */
[----:B------:R-:W-:Y:S02]  /*1390*/  USEL UR5, UR16, UR18, !UP1 ;  /* 0x0000001210057287 */ /* 0x000fe4000c800000 */
[----:B------:R-:W-:Y:S02]  /*13a0*/  UIMAD UR12, UR6, UR21, URZ ;  /* 0x00000015060c72a4 */ /* 0x000fe4000f8e02ff */
[----:B------:R-:W-:-:S02]  /*13b0*/  UISETP.GE.AND UP0, UPT, UR4, UR7, UPT ;  /* 0x000000070400728c */ /* 0x000fc4000bf06270 */
[----:B------:R-:W-:Y:S02]  /*13c0*/  UIMAD.WIDE.U32 UR10, UR4, UR8, URZ ;  /* 0x00000008040a72a5 */ /* 0x000fe4000f8e00ff */
[----:B------:R-:W-:Y:S02]  /*13d0*/  UISETP.GE.OR UP0, UPT, UR5, UR12, UP0 ;  /* 0x0000000c0500728c */ /* 0x000fe40008706670 */
[----:B------:R-:W-:Y:S02]  /*13e0*/  UIMAD.WIDE.U32 UR12, UR5, UR8, URZ ;  /* 0x00000008050c72a5 */ /* 0x000fe4000f8e00ff */
[----:B------:R-:W-:Y:S01]  /*13f0*/  UIADD3 UR10, UPT, UPT, -UR4, URZ, URZ ;  /* 0x000000ff040a7290 */ /* 0x000fe2000fffe1ff */
[----:B------:R-:W-:Y:S01]  /*1400*/  UMOV UR8, UR11 ;  /* 0x0000000b00087c82 */ /* 0x000fe20008000000 */
[----:B------:R-:W-:Y:S02]  /*1410*/  UIADD3 UR11, UPT, UPT, -UR5, URZ, URZ ;  /* 0x000000ff050b7290 */ /* 0x000fe4000fffe1ff */
[----:B------:R-:W-:-:S03]  /*1420*/  USHF.R.U32.HI UR8, URZ, UR9, UR8 ;  /* 0x00000009ff087299 */ /* 0x000fc60008011608 */
[----:B------:R-:W-:Y:S01]  /*1430*/  @!UP0 UMOV UR7, UR13 ;  /* 0x0000000d00078c82 */ /* 0x000fe20008000000 */
[----:B------:R-:W-:Y:S02]  /*1440*/  UIMAD UR20, UR14, UR10, UR20 ;  /* 0x0000000a0e1472a4 */ /* 0x000fe4000f8e0214 */
[----:B------:R-:W-:Y:S02]  /*1450*/  USEL UR8, UR4, UR8, !UP2 ;  /* 0x0000000804087287 */ /* 0x000fe4000d000000 */
[----:B------:R-:W-:Y:S02]  /*1460*/  @!UP0 USHF.R.U32.HI UR7, URZ, UR9, UR7 ;  /* 0x00000009ff078299 */ /* 0x000fe40008011607 */
[----:B------:R-:W-:Y:S02]  /*1470*/  UIADD3 UR9, UPT, UPT, -UR8, URZ, URZ ;  /* 0x000000ff08097290 */ /* 0x000fe4000fffe1ff */
[----:B------:R-:W-:Y:S02]  /*1480*/  @!UP0 USEL UR7, UR5, UR7, !UP2 ;  /* 0x0000000705078287 */ /* 0x000fe4000d000000 */
[----:B------:R-:W-:-:S02]  /*1490*/  UIMAD UR9, UR21, UR9, UR4 ;  /* 0x00000009150972a4 */ /* 0x000fc4000f8e0204 */
[----:B------:R-:W-:Y:S02]  /*14a0*/  @!UP0 UIADD3 UR8, UPT, UPT, UR8, -UR7, URZ ;  /* 0x8000000708088290 */ /* 0x000fe4000fffe0ff */
[----:B------:R-:W-:Y:S02]  /*14b0*/  @!UP0 UIMAD UR6, UR9, UR6, UR7 ;  /* 0x00000006090682a4 */ /* 0x000fe4000f8e0207 */
[----:B------:R-:W-:Y:S02]  /*14c0*/  @!UP0 UIMAD UR4, UR8, UR21, UR5 ;  /* 0x00000015080482a4 */ /* 0x000fe4000f8e0205 */
[----:B------:R-:W-:Y:S02]  /*14d0*/  UIMAD UR16, UR28, UR11, UR16 ;  /* 0x0000000b1c1072a4 */ /* 0x000fe4000f8e0210 */
[----:B------:R-:W-:Y:S01]  /*14e0*/  UIMAD UR20, UR4, UR14, UR20 ;  /* 0x0000000e041472a4 */ /* 0x000fe2000f8e0214 */
[----:B------:R-:W-:Y:S02]  /*14f0*/  @!UP0 UMOV UR5, UR6 ;  /* 0x0000000600058c82 */ /* 0x000fe40008000000 */
[----:B------:R-:W-:-:S12]  /*1500*/  UIMAD UR16, UR5, UR28, UR16 ;  /* 0x0000001c051072a4 */ /* 0x000fd8000f8e0210 */
.L_x_18:
[----:B------:R-:W-:Y:S02]  /*1510*/  UISETP.NE.AND UP1, UPT, UR29, 0x1, UPT ;  /* 0x000000011d00788c */ /* 0x000fe4000bf25270 */
[----:B------:R-:W-:Y:S02]  /*1520*/  ULOP3.LUT UR27, UR27, 0xffff, URZ, 0xc0, !UPT ;  /* 0x0000ffff1b1b7892 */ /* 0x000fe4000f8ec0ff */
[----:B------:R-:W-:Y:S02]  /*1530*/  ULOP3.LUT UR26, UR26, 0xffff, URZ, 0xc0, !UPT ;  /* 0x0000ffff1a1a7892 */ /* 0x000fe4000f8ec0ff */
[----:B------:R-:W-:Y:S02]  /*1540*/  UISETP.NE.AND UP0, UPT, UR17, 0x2, UPT ;  /* 0x000000021100788c */ /* 0x000fe4000bf05270 */
[----:B------:R-:W-:Y:S02]  /*1550*/  ULOP3.LUT UR31, UR31, 0x400, URZ, 0xc0, !UPT ;  /* 0x000004001f1f7892 */ /* 0x000fe4000f8ec0ff */
[----:B------:R-:W-:-:S02]  /*1560*/  ULOP3.LUT UR30, UR30, 0x800, URZ, 0xc0, !UPT ;  /* 0x000008001e1e7892 */ /* 0x000fc4000f8ec0ff */
[----:B------:R-:W-:Y:S02]  /*1570*/  USHF.L.U32 UR27, UR34, UR27, URZ ;  /* 0x0000001b221b7299 */ /* 0x000fe400080006ff */
[----:B------:R-:W-:Y:S01]  /*1580*/  USHF.L.U32 UR26, UR33, UR26, URZ ;  /* 0x0000001a211a7299 */ /* 0x000fe200080006ff */
[----:B------:R-:W-:Y:S11]  /*1590*/  BRA.U UP1, `(.L_x_19) ;  /* 0x0000000101447547 */ /* 0x000ff6000b800000 */
[----:B------:R-:W2:Y:S01]  /*15a0*/  LDCU.128 UR8, c[0x0][0xb10] ;  /* 0x00016200ff0877ac */ /* 0x000ea20008000c00 */
[----:B------:R-:W3:Y:S01]  /*15b0*/  LDCU UR12, c[0x0][0xb0c] ;  /* 0x00016180ff0c77ac */ /* 0x000ee20008000800 */
[----:B------:R-:W4:Y:S01]  /*15c0*/  LDCU UR13, c[0x0][0xb20] ;  /* 0x00016400ff0d77ac */ /* 0x000f220008000800 */
[----:B--2---:R-:W-:Y:S02]  /*15d0*/  UIMAD.WIDE.U32 UR6, UR16, UR8, URZ ;  /* 0x00000008100672a5 */ /* 0x004fe4000f8e00ff */
[----:B------:R-:W-:Y:S02]  /*15e0*/  UIMAD.WIDE.U32 UR4, UR20, UR11, URZ ;  /* 0x0000000b140472a5 */ /* 0x000fe4000f8e00ff */
[----:B---3--:R-:W-:Y:S02]  /*15f0*/  UISETP.NE.AND UP2, UPT, UR12, 0x1, UPT ;  /* 0x000000010c00788c */ /* 0x008fe4000bf45270 */
[----:B------:R-:W-:Y:S01]  /*1600*/  UISETP.NE.AND UP1, UPT, UR10, 0x1, UPT ;  /* 0x000000010a00788c */ /* 0x000fe2000bf25270 */
[----:B------:R-:W-:-:S02]  /*1610*/  UMOV UR6, UR7 ;  /* 0x0000000700067c82 */ /* 0x000fc40008000000 */
[----:B------:R-:W-:Y:S01]  /*1620*/  UMOV UR4, UR5 ;  /* 0x0000000500047c82 */ /* 0x000fe20008000000 */
[----:B------:R-:W-:Y:S02]  /*1630*/  USHF.R.U32.HI UR6, URZ, UR9, UR6 ;  /* 0x00000009ff067299 */ /* 0x000fe40008011606 */
[----:B----4-:R-:W-:Y:S02]  /*1640*/  USHF.R.U32.HI UR4, URZ, UR13, UR4 ;  /* 0x0000000dff047299 */ /* 0x010fe40008011604 */
[----:B------:R-:W-:Y:S02]  /*1650*/  USEL UR5, UR16, UR6, !UP2 ;  /* 0x0000000610057287 */ /* 0x000fe4000d000000 */
[----:B------:R-:W-:-:S04]  /*1660*/  USEL UR4, UR20, UR4, !UP1 ;  /* 0x0000000414047287 */ /* 0x000fc8000c800000 */
[----:B------:R-:W-:Y:S02]  /*1670*/  UIADD3 UR6, UPT, UPT, UR5, -UR4, URZ ;  /* 0x8000000405067290 */ /* 0x000fe4000fffe0ff */
[----:B------:R-:W-:Y:S02]  /*1680*/  UIADD3 UR4, UPT, UPT, -UR5, UR4, URZ ;  /* 0x0000000405047290 */ /* 0x000fe4000fffe1ff */
[----:B------:R-:W-:Y:S02]  /*1690*/  UIMAD UR20, UR6, UR10, UR20 ;  /* 0x0000000a061472a4 */ /* 0x000fe4000f8e0214 */
[----:B------:R-:W-:-:S12]  /*16a0*/  UIMAD UR16, UR4, UR12, UR16 ;  /* 0x0000000c041072a4 */ /* 0x000fd8000f8e0210 */
.L_x_19:
[----:B------:R-:W-:Y:S05]  /*16b0*/  BRA.U !UP5, `(.L_x_20) ;  /* 0x000000010d0c7547 */ /* 0x000fea000b800000 */
[----:B------:R-:W-:Y:S01]  /*16c0*/  UCGABAR_WAIT ;  /* 0x0000000000007dc7 */ /* 0x000fe20008000000 */
[----:B------:R-:W-:Y:S01]  /*16d0*/  CCTL.IVALL ;  /* 0x00000000ff00798f */ /* 0x000fe20002000000 */
[----:B------:R-:W-:Y:S05]  /*16e0*/  BRA `(.L_x_21) ;  /* 0x0000000000047947 */ /* 0x000fea0003800000 */
.L_x_20:
[----:B------:R-:W-:Y:S06]  /*16f0*/  BAR.SYNC.DEFER_BLOCKING 0x0 ;  /* 0x0000000000007b1d */ /* 0x000fec0000010000 */
.L_x_21:
[----:B------:R-:W-:Y:S05]  /*1700*/  BRA.U UP0, `(.L_x_22) ;  /* 0x0000001100a07547 */ /* 0x000fea000b800000 */
[----:B------:R-:W2:Y:S01]  /*1710*/  LDCU UR7, c[0x0][0x38c] ;  /* 0x00007180ff0777ac */ /* 0x000ea20008000800 */
[----:B------:R-:W3:Y:S01]  /*1720*/  S2UR UR8, SR_CgaCtaId ;  /* 0x00000000000879c3 */ /* 0x000ee20000008800 */
[----:B------:R-:W-:Y:S01]  /*1730*/  PLOP3.LUT P1, PT, PT, PT, UP3, 0x80, 0x8 ;  /* 0x000000000008781c */ /* 0x000fe20003f2f038 */
[----:B------:R-:W-:Y:S01]  /*1740*/  IMAD.MOV.U32 R12, RZ, RZ, 0x1 ;  /* 0x00000001ff0c7424 */ /* 0x000fe200078e00ff */
[----:B------:R-:W-:Y:S01]  /*1750*/  UMOV UR21, 0x400 ;  /* 0x0000040000157882 */ /* 0x000fe20000000000 */
[----:B------:R-:W-:Y:S01]  /*1760*/  UISETP.NE.AND UP1, UPT, UR17, URZ, UPT ;  /* 0x000000ff1100728c */ /* 0x000fe2000bf25270 */
[----:B------:R-:W-:Y:S01]  /*1770*/  ISETP.EQ.OR P2, PT, R0, RZ, P3 ;  /* 0x000000ff0000720c */ /* 0x000fe20001f42670 */
[----:B------:R-:W-:Y:S01]  /*1780*/  USHF.L.U32 UR5, UR32, 0x5, URZ ;  /* 0x0000000520057899 */ /* 0x000fe200080006ff */
[----:B------:R-:W-:Y:S02]  /*1790*/  PLOP3.LUT P1, PT, P1, PT, PT, 0x8, 0x80 ;  /* 0x000000000080781c */ /* 0x000fe40000f2e170 */
[----:B------:R-:W-:Y:S01]  /*17a0*/  CS2R R10, SRZ ;  /* 0x00000000000a7805 */ /* 0x000fe2000001ff00 */
[----:B------:R-:W-:Y:S01]  /*17b0*/  IMAD.MOV.U32 R9, RZ, RZ, RZ ;  /* 0x000000ffff097224 */ /* 0x000fe200078e00ff */
[----:B------:R-:W4:Y:S01]  /*17c0*/  LDCU UR43, c[0x0][0x370] ;  /* 0x00006e00ff2b77ac */ /* 0x000f220008000800 */
[----:B------:R-:W-:Y:S01]  /*17d0*/  IMAD.MOV.U32 R8, RZ, RZ, 0x1 ;  /* 0x00000001ff087424 */ /* 0x000fe200078e00ff */
[----:B------:R-:W-:Y:S01]  /*17e0*/  USEL UR25, UR38, 0x2, UP1 ;  /* 0x0000000226197887 */ /* 0x000fe20008800000 */
[----:B------:R-:W1:Y:S01]  /*17f0*/  LDCU.64 UR28, c[0x0][0x348] ;  /* 0x00006900ff1c77ac */ /* 0x000e620008000a00 */
[----:B--2---:R-:W-:-:S02]  /*1800*/  UIADD3 UR6, UPT, UPT, UR7, 0x1f, URZ ;  /* 0x0000001f07067890 */ /* 0x004fc4000fffe0ff */
[----:B------:R-:W-:Y:S02]  /*1810*/  UIADD3 UR48, UPT, UPT, UR7, 0x3e, URZ ;  /* 0x0000003e07307890 */ /* 0x000fe4000fffe0ff */
[----:B------:R-:W-:Y:S02]  /*1820*/  USHF.R.S32.HI UR4, URZ, 0x1f, UR6 ;  /* 0x0000001fff047899 */ /* 0x000fe40008011406 */
[----:B---3--:R-:W-:Y:S02]  /*1830*/  ULEA UR21, UR8, UR21, 0x18 ;  /* 0x0000001508157291 */ /* 0x008fe4000f8ec0ff */
[----:B------:R-:W-:Y:S02]  /*1840*/  ULEA.HI UR4, UR4, UR6, URZ, 0x5 ;  /* 0x0000000604047291 */ /* 0x000fe4000f8f28ff */
[----:B------:R-:W-:Y:S02]  /*1850*/  UIADD3 UR6, UPT, UPT, UR7, -0x1, URZ ;  /* 0xffffffff07067890 */ /* 0x000fe4000fffe0ff */
[----:B------:R-:W-:-:S02]  /*1860*/  USHF.R.S32.HI UR45, URZ, 0x5, UR4 ;  /* 0x00000005ff2d7899 */ /* 0x000fc40008011404 */
[----:B------:R-:W-:Y:S02]  /*1870*/  UISETP.GE.U32.AND UP2, UPT, UR6, -0x3f, UPT ;  /* 0xffffffc10600788c */ /* 0x000fe4000bf46070 */
[----:B------:R-:W-:Y:S01]  /*1880*/  UISETP.LT.U32.AND UP0, UPT, UR45, 0x3, UPT ;  /* 0x000000032d00788c */ /* 0x000fe2000bf01070 */
[----:B------:R-:W2:Y:S03]  /*1890*/  LDCU UR41, c[0x0][0x374] ;  /* 0x00006e80ff2977ac */ /* 0x000ea60008000800 */
[----:B------:R-:W-:Y:S02]  /*18a0*/  USEL UR44, UR45, 0x3, UP0 ;  /* 0x000000032d2c7887 */ /* 0x000fe40008000000 */
[----:B------:R-:W-:Y:S02]  /*18b0*/  ULOP3.LUT UR46, UR5, 0x20, URZ, 0xe2, !UPT ;  /* 0x00000020052e7892 */ /* 0x000fe4000f8ee2ff */
[----:B------:R-:W-:-:S02]  /*18c0*/  UIADD3 UR24, UPT, UPT, UR44, -0x1, URZ ;  /* 0xffffffff2c187890 */ /* 0x000fc4000fffe0ff */
[----:B------:R-:W-:Y:S02]  /*18d0*/  @UP2 UIADD3 UR24, UPT, UPT, UR44, URZ, URZ ;  /* 0x000000ff2c182290 */ /* 0x000fe4000fffe0ff */
[----:B------:R-:W-:Y:S02]  /*18e0*/  UIADD3 UR38, UPT, UPT, UR21, 0x4400, UR31 ;  /* 0x0000440015267890 */ /* 0x000fe4000fffe01f */
[----:B------:R-:W-:Y:S02]  /*18f0*/  UIADD3 UR37, UPT, UPT, UR21, 0x5c00, UR30 ;  /* 0x00005c0015257890 */ /* 0x000fe4000fffe01e */
[----:B------:R-:W-:Y:S02]  /*1900*/  UIADD3 UR47, UPT, UPT, UR45, -UR44, URZ ;  /* 0x8000002c2d2f7290 */ /* 0x000fe4000fffe0ff */
[----:B------:R-:W-:Y:S01]  /*1910*/  UIADD3 UR24, UPT, UPT, UR24, 0x1, URZ ;  /* 0x0000000118187890 */ /* 0x000fe2000fffe0ff */
[----:B-12-4-:R-:W-:-:S11]  /*1920*/  UMOV UR7, URZ ;  /* 0x000000ff00077c82 */ /* 0x016fd60008000000 */
.L_x_42:
[----:B-1----:R-:W1:Y:S02]  /*1930*/  S2UR UR4, SR_CgaCtaId ;  /* 0x00000000000479c3 */ /* 0x002e640000008800 */
[----:B-1----:R-:W-:-:S09]  /*1940*/  UISETP.NE.AND UP0, UPT, UR4, URZ, UPT ;  /* 0x000000ff0400728c */ /* 0x002fd2000bf05270 */
[----:B------:R-:W-:Y:S05]  /*1950*/  BRA.U UP0, `(.L_x_23) ;  /* 0x0000000100287547 */ /* 0x000fea000b800000 */
[----:B------:R-:W-:Y:S02]  /*1960*/  LEA R0, R9, UR21, 0x3 ;  /* 0x0000001509007c11 */ /* 0x000fe4000f8e18ff */
[----:B------:R-:W-:-:S04]  /*1970*/  SHF.L.U32 R3, R8, 0x1f, RZ ;  /* 0x0000001f08037819 */ /* 0x000fc800000006ff */
[----:B------:R-:W1:Y:S02]  /*1980*/  SYNCS.PHASECHK.TRANS64.TRYWAIT P0, [R0+URZ+0xd0], R3 ;  /* 0x0000d003000075a7 */ /* 0x000e6400080011ff */
[----:B-1----:R-:W-:Y:S05]  /*1990*/  @!P0 BRA `(.L_x_24) ;  /* 0x0000005c00808947 */ /* 0x002fea0003800000 */
.L_x_111:
[----:B------:R2:W-:Y:S01]  /*19a0*/  SYNCS.ARRIVE.TRANS64.A1T0 RZ, [R0+URZ+0xc0], RZ ;  /* 0x0000c0ff00ff79a7 */ /* 0x0005e200081000ff */
[----:B------:R-:W-:-:S05]  /*19b0*/  VIADD R9, R9, 0x1 ;  /* 0x0000000109097836 */ /* 0x000fca0000000000 */
[----:B------:R-:W-:-:S04]  /*19c0*/  ISETP.NE.AND P0, PT, R9, 0x2, PT ;  /* 0x000000020900780c */ /* 0x000fc80003f05270 */
[----:B-1----:R-:W-:Y:S02]  /*19d0*/  SEL R3, RZ, 0x1, P0 ;  /* 0x00000001ff037807 */ /* 0x002fe40000000000 */
[----:B------:R-:W-:Y:S02]  /*19e0*/  SEL R9, R9, RZ, P0 ;  /* 0x000000ff09097207 */ /* 0x000fe40000000000 */
[----:B------:R-:W-:-:S07]  /*19f0*/  LOP3.LUT R8, R8, R3, RZ, 0x3c, !PT ;  /* 0x0000000308087212 */ /* 0x000fce00078e3cff */
.L_x_23:
[----:B------:R-:W-:Y:S01]  /*1a00*/  ULEA UR4, UR7, UR21, 0x3 ;  /* 0x0000001507047291 */ /* 0x000fe2000f8e18ff */
[----:B--2---:R-:W-:Y:S01]  /*1a10*/  SHF.L.U32 R0, R12, 0x1f, RZ ;  /* 0x0000001f0c007819 */ /* 0x004fe200000006ff */
[----:B------:R-:W-:Y:S02]  /*1a20*/  UISETP.GE.U32.AND UP0, UPT, UR48, 0x3f, UPT ;  /* 0x0000003f3000788c */ /* 0x000fe4000bf06070 */
[----:B------:R-:W-:Y:S02]  /*1a30*/  ULEA UR11, UR20, UR49, 0x1 ;  /* 0x00000031140b7291 */ /* 0x000fe4000f8e08ff */
[----:B------:R-:W-:Y:S02]  /*1a40*/  ULEA UR35, UR16, UR46, 0x6 ;  /* 0x0000002e10237291 */ /* 0x000fe4000f8e30ff */
[----:B------:R-:W-:Y:S01]  /*1a50*/  USHF.L.U32 UR11, UR11, 0x6, URZ ;  /* 0x000000060b0b7899 */ /* 0x000fe200080006ff */
[----:B------:R1:W2:Y:S01]  /*1a60*/  SYNCS.PHASECHK.TRANS64.TRYWAIT P0, [UR4+0x18], R0 ;  /* 0x00001800ff0075a7 */ /* 0x0002a20008001104 */
[----:B------:R-:W-:Y:S01]  /*1a70*/  UMOV UR6, URZ ;  /* 0x000000ff00067c82 */ /* 0x000fe20008000000 */
[----:B------:R-:W-:Y:S09]  /*1a80*/  BRA.U !UP0, `(.L_x_25) ;  /* 0x0000000108c07547 */ /* 0x000ff2000b800000 */
[----:B------:R-:W-:Y:S01]  /*1a90*/  UMOV UR13, URZ ;  /* 0x000000ff000d7c82 */ /* 0x000fe20008000000 */
[----:B------:R-:W-:-:S05]  /*1aa0*/  UMOV UR4, UR7 ;  /* 0x0000000700047c82 */ /* 0x000fca0008000000 */
.L_x_31:
[----:B------:R-:W-:Y:S01]  /*1ab0*/  ULEA UR33, UR4, UR21, 0x3 ;  /* 0x0000001504217291 */ /* 0x000fe2000f8e18ff */
[----:B--2---:R-:W-:Y:S01]  /*1ac0*/  @!P3 MOV R2, 0x1800 ;  /* 0x000018000002b802 */ /* 0x004fe20000000f00 */
[----:B--2-4-:R-:W-:Y:S10]  /*1ad0*/  @P0 BRA `(.L_x_26) ;  /* 0x00000000000c0947 */ /* 0x014ff40003800000 */
[----:B------:R-:W-:-:S04]  /*1ae0*/  SHF.L.U32 R3, R12, 0x1f, RZ ;  /* 0x0000001f0c037819 */ /* 0x000fc800000006ff */
[----:B------:R-:W2:Y:S02]  /*1af0*/  SYNCS.PHASECHK.TRANS64.TRYWAIT P0, [UR33+0x18], R3 ;  /* 0x00001803ff0075a7 */ /* 0x000ea40008001121 */
[----:B--2---:R-:W-:Y:S05]  /*1b00*/  @!P0 BRA `(.L_x_27) ;  /* 0x0000005c00388947 */ /* 0x004fea0003800000 */
.L_x_26:
[----:B------:R2:W-:Y:S01]  /*1b10*/  @!P3 SYNCS.ARRIVE.TRANS64 RZ, [UR33], R2 ;  /* 0x00000002ffffb9a7 */ /* 0x0005e20008000021 */
[----:B------:R-:W-:-:S04]  /*1b20*/  ULOP3.LUT UR5, UR25, 0x2, URZ, 0xfc, !UPT ;  /* 0x0000000219057892 */ /* 0x000fc8000f8efcff */
[----:B------:R-:W-:-:S09]  /*1b30*/  UISETP.NE.AND UP0, UPT, UR5, 0x2, UPT ;  /* 0x000000020500788c */ /* 0x000fd2000bf05270 */
[----:B------:R-:W-:Y:S05]  /*1b40*/  BRA.U UP0, `(.L_x_28) ;  /* 0x0000000100047547 */ /* 0x000fea000b800000 */
[----:B------:R-:W-:Y:S05]  /*1b50*/  BPT.TRAP 0x1 ;  /* 0x000000040000795c */ /* 0x000fea0000300000 */
.L_x_28:
[----:B------:R-:W-:Y:S04]  /*1b60*/  BSSY.RECONVERGENT B0, `(.L_x_29) ;  /* 0x0000003000007945 */ /* 0x000fe80003800200 */
[----:B------:R-:W-:Y:S05]  /*1b70*/  @P2 BRA `(.L_x_30) ;  /* 0x0000000000042947 */ /* 0x000fea0003800000 */
[----:B------:R-:W-:Y:S05]  /*1b80*/  BPT.TRAP 0x1 ;  /* 0x000000040000795c */ /* 0x000fea0000300000 */
.L_x_30:
[----:B------:R-:W-:Y:S05]  /*1b90*/  BSYNC.RECONVERGENT B0 ;  /* 0x0000000000007941 */ /* 0x000fea0003800200 */
.L_x_29:
[----:B------:R-:W-:Y:S02]  /*1ba0*/  UIADD3 UR5, UPT, UPT, UR4, 0x1, URZ ;  /* 0x0000000104057890 */ /* 0x000fe4000fffe0ff */
[----:B------:R-:W-:Y:S02]  /*1bb0*/  ULEA UR32, UR4, UR31, 0xb ;  /* 0x0000001f04207291 */ /* 0x000fe4000f8e58ff */
[----:B------:R-:W-:Y:S02]  /*1bc0*/  UISETP.NE.AND UP0, UPT, UR5, 0x3, UPT ;  /* 0x000000030500788c */ /* 0x000fe4000bf05270 */
[----:B------:R-:W-:Y:S02]  /*1bd0*/  ULEA UR8, UR4, UR30, 0xc ;  /* 0x0000001e04087291 */ /* 0x000fe4000f8e60ff */
[----:B------:R-:W-:Y:S02]  /*1be0*/  USEL UR6, URZ, 0x1, UP0 ;  /* 0x00000001ff067887 */ /* 0x000fe40008000000 */
[----:B------:R-:W-:-:S02]  /*1bf0*/  USEL UR7, UR5, URZ, UP0 ;  /* 0x000000ff05077287 */ /* 0x000fc40008000000 */
[----:B------:R-:W-:Y:S02]  /*1c00*/  UIADD3 UR4, UP0, UPT, UR28, 0x180, URZ ;  /* 0x000001801c047890 */ /* 0x000fe4000ff1e0ff */
[----:B------:R-:W-:Y:S01]  /*1c10*/  ULEA UR5, UR7, UR21, 0x3 ;  /* 0x0000001507057291 */ /* 0x000fe2000f8e18ff */
[----:B------:R-:W-:Y:S01]  /*1c20*/  LOP3.LUT R12, R12, UR6, RZ, 0x3c, !PT ;  /* 0x000000060c0c7c12 */ /* 0x000fe2000f8e3cff */
[----:B------:R-:W-:Y:S02]  /*1c30*/  USHF.L.U32 UR34, UR13, 0x5, URZ ;  /* 0x000000050d227899 */ /* 0x000fe400080006ff */
[----:B------:R-:W-:Y:S01]  /*1c40*/  UIADD3 UR13, UPT, UPT, UR13, 0x1, URZ ;  /* 0x000000010d0d7890 */ /* 0x000fe2000fffe0ff */
[----:B-1----:R-:W-:Y:S01]  /*1c50*/  SHF.L.U32 R0, R12, 0x1f, RZ ;  /* 0x0000001f0c007819 */ /* 0x002fe200000006ff */
[----:B------:R-:W-:Y:S02]  /*1c60*/  UIADD3 UR14, UP1, UPT, UR28, 0x80, URZ ;  /* 0x000000801c0e7890 */ /* 0x000fe4000ff3e0ff */
[----:B------:R-:W-:Y:S01]  /*1c70*/  UIADD3 UR32, UPT, UPT, UR21, 0x4400, UR32 ;  /* 0x0000440015207890 */ /* 0x000fe2000fffe020 */
[----:B------:R3:W4:Y:S01]  /*1c80*/  SYNCS.PHASECHK.TRANS64.TRYWAIT P0, [UR5+0x18], R0 ;  /* 0x00001800ff0075a7 */ /* 0x0007220008001105 */
[----:B------:R-:W-:-:S02]  /*1c90*/  UIADD3.X UR5, UPT, UPT, URZ, UR29, URZ, UP0, !UPT ;  /* 0x0000001dff057290 */ /* 0x000fc400087fe4ff */
[----:B------:R-:W-:Y:S02]  /*1ca0*/  UISETP.NE.AND UP0, UPT, UR13, UR24, UPT ;  /* 0x000000180d00728c */ /* 0x000fe4000bf05270 */
[----:B------:R-:W-:Y:S02]  /*1cb0*/  UIADD3.X UR15, UPT, UPT, URZ, UR29, URZ, UP1, !UPT ;  /* 0x0000001dff0f7290 */ /* 0x000fe40008ffe4ff */
[----:B------:R-:W-:Y:S02]  /*1cc0*/  UPRMT UR16, URZ, 0x5410, UR27 ;  /* 0x00005410ff107896 */ /* 0x000fe4000800001b */
[----:B------:R-:W-:Y:S02]  /*1cd0*/  UIADD3 UR8, UPT, UPT, UR21, 0x5c00, UR8 ;  /* 0x00005c0015087890 */ /* 0x000fe4000fffe008 */
[----:B------:R-:W-:Y:S01]  /*1ce0*/  UPRMT UR6, URZ, 0x5410, UR26 ;  /* 0x00005410ff067896 */ /* 0x000fe2000800001a */
[----:B------:R-:W-:Y:S01]  /*1cf0*/  UMOV UR18, 0x0 ;  /* 0x0000000000127882 */ /* 0x000fe20000000000 */
[----:B------:R-:W-:Y:S01]  /*1d00*/  UMOV UR19, 0x10000000 ;  /* 0x1000000000137882 */ /* 0x000fe20000000000 */
[----:B------:R-:W-:Y:S01]  /*1d10*/  UMOV UR12, UR36 ;  /* 0x00000024000c7c82 */ /* 0x000fe20008000000 */
[----:B------:R-:W-:Y:S01]  /*1d20*/  UMOV UR9, UR33 ;  /* 0x0000002100097c82 */ /* 0x000fe20008000000 */
[----:B------:R-:W-:Y:S01]  /*1d30*/  UMOV UR10, UR34 ;  /* 0x00000022000a7c82 */ /* 0x000fe20008000000 */
[----:B------:R-:W-:Y:S03]  /*1d40*/  UTMALDG.3D.MULTICAST [UR32], [UR14], UR16, desc[UR18] ;  /* 0x000012200e0073b4 */ /* 0x000fe60008011810 */
[----:B------:R1:W-:Y:S02]  /*1d50*/  UTMALDG.3D.MULTICAST [UR8], [UR4], UR6, desc[UR18] ;  /* 0x00001208040073b4 */ /* 0x0003e40008011806 */
[----:B-1----:R-:W-:Y:S01]  /*1d60*/  UMOV UR6, UR24 ;  /* 0x0000001800067c82 */ /* 0x002fe20008000000 */
[----:B------:R-:W-:Y:S01]  /*1d70*/  UMOV UR4, UR7 ;  /* 0x0000000700047c82 */ /* 0x000fe20008000000 */
[----:B---3--:R-:W-:Y:S05]  /*1d80*/  BRA.U UP0, `(.L_x_31) ;  /* 0xfffffffd00487547 */ /* 0x008fea000b83ffff */
.L_x_25:
[----:B------:R-:W-:Y:S01]  /*1d90*/  ULEA UR4, UR7, UR21, 0x3 ;  /* 0x0000001507047291 */ /* 0x000fe2000f8e18ff */
[----:B-1----:R-:W-:Y:S01]  /*1da0*/  SHF.L.U32 R0, R12, 0x1f, RZ ;  /* 0x0000001f0c007819 */ /* 0x002fe200000006ff */
[----:B------:R-:W-:Y:S01]  /*1db0*/  @!P1 SYNCS.ARRIVE.TRANS64.A1T0 RZ, [UR21+0x58], RZ ;  /* 0x000058ffffff99a7 */ /* 0x000fe20008100015 */
[----:B------:R-:W-:-:S06]  /*1dc0*/  UISETP.GT.AND UP0, UPT, UR45, UR44, UPT ;  /* 0x0000002c2d00728c */ /* 0x000fcc000bf04270 */
[----:B--2-4-:R1:W2:Y:S03]  /*1dd0*/  SYNCS.PHASECHK.TRANS64.TRYWAIT P0, [UR4+0x18], R0 ;  /* 0x00001800ff0075a7 */ /* 0x0142a60008001104 */
[----:B------:R-:W-:Y:S05]  /*1de0*/  BRA.U !UP0, `(.L_x_32) ;  /* 0x0000000108bc7547 */ /* 0x000fea000b800000 */
[----:B------:R-:W-:Y:S01]  /*1df0*/  UIADD3 UR13, UPT, UPT, UR47, UR6, URZ ;  /* 0x000000062f0d7290 */ /* 0x000fe2000fffe0ff */
[----:B------:R-:W-:-:S11]  /*1e00*/  UMOV UR4, UR7 ;  /* 0x0000000700047c82 */ /* 0x000fd60008000000 */
.L_x_38:
[----:B------:R-:W-:Y:S01]  /*1e10*/  ULEA UR17, UR4, UR21, 0x3 ;  /* 0x0000001504117291 */ /* 0x000fe2000f8e18ff */
[----:B--2---:R-:W-:Y:S01]  /*1e20*/  @!P3 MOV R2, 0x1800 ;  /* 0x000018000002b802 */ /* 0x004fe20000000f00 */
[----:B--2-4-:R-:W-:Y:S10]  /*1e30*/  @P0 BRA `(.L_x_33) ;  /* 0x00000000000c0947 */ /* 0x014ff40003800000 */
[----:B------:R-:W-:-:S04]  /*1e40*/  SHF.L.U32 R3, R12, 0x1f, RZ ;  /* 0x0000001f0c037819 */ /* 0x000fc800000006ff */
[----:B------:R-:W2:Y:S02]  /*1e50*/  SYNCS.PHASECHK.TRANS64.TRYWAIT P0, [UR17+0x18], R3 ;  /* 0x00001803ff0075a7 */ /* 0x000ea40008001111 */
[----:B--2---:R-:W-:Y:S05]  /*1e60*/  @!P0 BRA `(.L_x_34) ;  /* 0x0000005800788947 */ /* 0x004fea0003800000 */
.L_x_33:
[----:B------:R2:W-:Y:S01]  /*1e70*/  @!P3 SYNCS.ARRIVE.TRANS64 RZ, [UR17], R2 ;  /* 0x00000002ffffb9a7 */ /* 0x0005e20008000011 */
[----:B------:R-:W-:-:S04]  /*1e80*/  ULOP3.LUT UR5, UR25, 0x2, URZ, 0xfc, !UPT ;  /* 0x0000000219057892 */ /* 0x000fc8000f8efcff */
[----:B------:R-:W-:-:S09]  /*1e90*/  UISETP.NE.AND UP0, UPT, UR5, 0x2, UPT ;  /* 0x000000020500788c */ /* 0x000fd2000bf05270 */
[----:B------:R-:W-:Y:S05]  /*1ea0*/  BRA.U UP0, `(.L_x_35) ;  /* 0x0000000100047547 */ /* 0x000fea000b800000 */
[----:B------:R-:W-:Y:S05]  /*1eb0*/  BPT.TRAP 0x1 ;  /* 0x000000040000795c */ /* 0x000fea0000300000 */
.L_x_35:
[----:B------:R-:W-:Y:S04]  /*1ec0*/  BSSY.RECONVERGENT B0, `(.L_x_36) ;  /* 0x0000003000007945 */ /* 0x000fe80003800200 */
[----:B------:R-:W-:Y:S05]  /*1ed0*/  @P2 BRA `(.L_x_37) ;  /* 0x0000000000042947 */ /* 0x000fea0003800000 */
[----:B------:R-:W-:Y:S05]  /*1ee0*/  BPT.TRAP 0x1 ;  /* 0x000000040000795c */ /* 0x000fea0000300000 */
.L_x_37:
[----:B------:R-:W-:Y:S05]  /*1ef0*/  BSYNC.RECONVERGENT B0 ;  /* 0x0000000000007941 */ /* 0x000fea0003800200 */
.L_x_36:
[----:B------:R-:W-:Y:S02]  /*1f00*/  UIADD3 UR5, UPT, UPT, UR4, 0x1, URZ ;  /* 0x0000000104057890 */ /* 0x000fe4000fffe0ff */
[----:B------:R-:W-:Y:S02]  /*1f10*/  UIADD3 UR14, UP1, UPT, UR28, 0x80, URZ ;  /* 0x000000801c0e7890 */ /* 0x000fe4000ff3e0ff */
[----:B------:R-:W-:Y:S02]  /*1f20*/  UISETP.NE.AND UP0, UPT, UR5, 0x3, UPT ;  /* 0x000000030500788c */ /* 0x000fe4000bf05270 */
[----:B------:R-:W-:Y:S02]  /*1f30*/  ULEA UR16, UR4, UR38, 0xb ;  /* 0x0000002604107291 */ /* 0x000fe4000f8e58ff */
[----:B------:R-:W-:Y:S02]  /*1f40*/  USEL UR8, URZ, 0x1, UP0 ;  /* 0x00000001ff087887 */ /* 0x000fe40008000000 */
[----:B------:R-:W-:-:S02]  /*1f50*/  USEL UR7, UR5, URZ, UP0 ;  /* 0x000000ff05077287 */ /* 0x000fc40008000000 */
[----:B------:R-:W-:Y:S02]  /*1f60*/  UIADD3 UR22, UP0, UPT, UR28, 0x180, URZ ;  /* 0x000001801c167890 */ /* 0x000fe4000ff1e0ff */
[----:B------:R-:W-:Y:S01]  /*1f70*/  ULEA UR5, UR7, UR21, 0x3 ;  /* 0x0000001507057291 */ /* 0x000fe2000f8e18ff */
[----:B------:R-:W-:Y:S01]  /*1f80*/  LOP3.LUT R12, R12, UR8, RZ, 0x3c, !PT ;  /* 0x000000080c0c7c12 */ /* 0x000fe2000f8e3cff */
[----:B------:R-:W-:Y:S02]  /*1f90*/  ULEA UR8, UR4, UR37, 0xc ;  /* 0x0000002504087291 */ /* 0x000fe4000f8e60ff */
[----:B------:R-:W-:Y:S01]  /*1fa0*/  USHF.L.U32 UR18, UR6, 0x5, URZ ;  /* 0x0000000506127899 */ /* 0x000fe200080006ff */
[----:B-1----:R-:W-:Y:S01]  /*1fb0*/  SHF.L.U32 R0, R12, 0x1f, RZ ;  /* 0x0000001f0c007819 */ /* 0x002fe200000006ff */
[----:B------:R-:W-:Y:S02]  /*1fc0*/  UPRMT UR4, URZ, 0x5410, UR27 ;  /* 0x00005410ff047896 */ /* 0x000fe4000800001b */
[----:B------:R-:W-:Y:S01]  /*1fd0*/  UIADD3.X UR15, UPT, UPT, URZ, UR29, URZ, UP1, !UPT ;  /* 0x0000001dff0f7290 */ /* 0x000fe20008ffe4ff */
[----:B------:R3:W4:Y:S01]  /*1fe0*/  SYNCS.PHASECHK.TRANS64.TRYWAIT P0, [UR5+0x18], R0 ;  /* 0x00001800ff0075a7 */ /* 0x0007220008001105 */
[----:B------:R-:W-:-:S02]  /*1ff0*/  UPRMT UR5, URZ, 0x5410, UR26 ;  /* 0x00005410ff057896 */ /* 0x000fc4000800001a */
[----:B------:R-:W-:Y:S01]  /*2000*/  UIADD3.X UR23, UPT, UPT, URZ, UR29, URZ, UP0, !UPT ;  /* 0x0000001dff177290 */ /* 0x000fe200087fe4ff */
[----:B------:R-:W-:Y:S01]  /*2010*/  UMOV UR32, 0x0 ;  /* 0x0000000000207882 */ /* 0x000fe20000000000 */
[----:B------:R-:W-:Y:S01]  /*2020*/  UMOV UR33, 0x10000000 ;  /* 0x1000000000217882 */ /* 0x000fe20000000000 */
[----:B------:R-:W-:Y:S01]  /*2030*/  UMOV UR19, UR35 ;  /* 0x0000002300137c82 */ /* 0x000fe20008000000 */
[----:B------:R-:W-:Y:S01]  /*2040*/  UMOV UR20, UR36 ;  /* 0x0000002400147c82 */ /* 0x000fe20008000000 */
[----:B------:R-:W-:Y:S01]  /*2050*/  UMOV UR12, UR36 ;  /* 0x00000024000c7c82 */ /* 0x000fe20008000000 */
[----:B------:R-:W-:Y:S01]  /*2060*/  UMOV UR9, UR17 ;  /* 0x0000001100097c82 */ /* 0x000fe20008000000 */
[----:B------:R-:W-:Y:S01]  /*2070*/  UMOV UR10, UR18 ;  /* 0x00000012000a7c82 */ /* 0x000fe20008000000 */
[----:B------:R1:W-:Y:S01]  /*2080*/  UTMALDG.3D.MULTICAST [UR16], [UR14], UR4, desc[UR32] ;  /* 0x000020100e0073b4 */ /* 0x0003e20008011804 */
[----:B------:R-:W-:-:S04]  /*2090*/  UIADD3 UR6, UPT, UPT, UR6, 0x1, URZ ;  /* 0x0000000106067890 */ /* 0x000fc8000fffe0ff */
[----:B------:R-:W-:Y:S01]  /*20a0*/  UISETP.NE.AND UP0, UPT, UR6, UR13, UPT ;  /* 0x0000000d0600728c */ /* 0x000fe2000bf05270 */
[----:B------:R3:W-:Y:S01]  /*20b0*/  UTMALDG.3D.MULTICAST [UR8], [UR22], UR5, desc[UR32] ;  /* 0x00002008160073b4 */ /* 0x0007e20008011805 */
[----:B-1----:R-:W-:-:S07]  /*20c0*/  UMOV UR4, UR7 ;  /* 0x0000000700047c82 */ /* 0x002fce0008000000 */
[----:B---3--:R-:W-:Y:S05]  /*20d0*/  BRA.U UP0, `(.L_x_38) ;  /* 0xfffffffd004c7547 */ /* 0x008fea000b83ffff */
.L_x_32:
[C---:B------:R-:W-:Y:S01]  /*20e0*/  LEA R3, R11.reuse, UR21, 0x3 ;  /* 0x000000150b037c11 */ /* 0x040fe2000f8e18ff */
[----:B------:R-:W-:Y:S01]  /*20f0*/  NOP ;  /* 0x0000000000007918 */ /* 0x000fe20000000000 */
[----:B-1----:R-:W-:Y:S02]  /*2100*/  SHF.L.U32 R0, R10, 0x1f, RZ ;  /* 0x0000001f0a007819 */ /* 0x002fe400000006ff */
[----:B------:R-:W-:Y:S02]  /*2110*/  LEA R5, R11, UR21, 0x4 ;  /* 0x000000150b057c11 */ /* 0x000fe4000f8e20ff */
[----:B--2-4-:R-:W1:Y:S02]  /*2120*/  SYNCS.PHASECHK.TRANS64.TRYWAIT P0, [R3+URZ+0x60], R0 ;  /* 0x00006000030075a7 */ /* 0x014e6400080011ff */
[----:B-1----:R-:W-:Y:S05]  /*2130*/  @!P0 BRA `(.L_x_39) ;  /* 0x0000005400dc8947 */ /* 0x002fea0003800000 */
.L_x_114:
[----:B------:R-:W2:Y:S01]  /*2140*/  LDS.128 R4, [R5+0xf0] ;  /* 0x0000f00005047984 */ /* 0x000ea20000000c00 */
[----:B------:R-:W-:Y:S01]  /*2150*/  UISETP.GE.AND UP0, UPT, UR42, 0x1, UPT ;  /* 0x000000012a00788c */ /* 0x000fe2000bf06270 */
[----:B------:R-:W-:Y:S01]  /*2160*/  @!PT LDS RZ, [RZ] ;  /* 0x00000000fffff984 */ /* 0x000fe20000000800 */
[----:B------:R-:W-:Y:S01]  /*2170*/  @!PT LDS RZ, [RZ] ;  /* 0x00000000fffff984 */ /* 0x000fe20000000800 */
[----:B------:R-:W-:Y:S01]  /*2180*/  @!PT LDS RZ, [RZ] ;  /* 0x00000000fffff984 */ /* 0x000fe20000000800 */
[----:B------:R-:W-:Y:S01]  /*2190*/  @!PT LDS RZ, [RZ] ;  /* 0x00000000fffff984 */ /* 0x000fe20000000800 */
[----:B------:R3:W-:Y:S06]  /*21a0*/  MEMBAR.ALL.CTA ;  /* 0x0000000000007992 */ /* 0x0007ec0000008000 */
[----:B---3--:R-:W3:Y:S01]  /*21b0*/  FENCE.VIEW.ASYNC.S ;  /* 0x00000000000073c6 */ /* 0x008ee20000000000 */
[----:B--2---:R-:W-:-:S13]  /*21c0*/  LOP3.LUT P0, RZ, R6, 0x1, RZ, 0xc0, !PT ;  /* 0x0000000106ff7812 */ /* 0x004fda000780c0ff */
[----:B---3--:R-:W-:Y:S01]  /*21d0*/  VOTEU.ANY UP1, P0 ;  /* 0x0000000000ff7886 */ /* 0x008fe20000020100 */
[----:B------:R-:W-:-:S13]  /*21e0*/  PLOP3.LUT P0, PT, PT, PT, UP1, 0x80, 0x8 ;  /* 0x000000000008781c */ /* 0x000fda0003f0f018 */
[----:B-1----:R-:W-:Y:S02]  /*21f0*/  @P0 LOP3.LUT R0, R5, 0xffff, RZ, 0xc0, !PT ;  /* 0x0000ffff05000812 */ /* 0x002fe400078ec0ff */
[----:B------:R-:W-:Y:S02]  /*2200*/  @P0 MOV R2, R4 ;  /* 0x0000000400020202 */ /* 0x000fe40000000f00 */
[----:B------:R-:W-:Y:S01]  /*2210*/  @P0 R2UR UR5, R0 ;  /* 0x00000000000502ca */ /* 0x000fe200000e0000 */
[----:B------:R-:W-:Y:S01]  /*2220*/  VIADD R0, R3, 0x70 ;  /* 0x0000007003007836 */ /* 0x000fe20000000000 */
[----:B------:R-:W-:Y:S02]  /*2230*/  @P0 SHF.R.U32.HI R4, RZ, 0x10, R5 ;  /* 0x00000010ff040819 */ /* 0x000fe40000011605 */
[----:B------:R-:W-:Y:S02]  /*2240*/  @P0 R2UR UR6, R2 ;  /* 0x00000000020602ca */ /* 0x000fe400000e0000 */
[----:B------:R-:W-:-:S02]  /*2250*/  PRMT R0, RZ, 0x654, R0 ;  /* 0x00000654ff007816 */ /* 0x000fc40000000000 */
[----:B------:R-:W-:Y:S02]  /*2260*/  @P0 R2UR UR4, R4 ;  /* 0x00000000040402ca */ /* 0x000fe400000e0000 */
[----:B------:R1:W-:Y:S03]  /*2270*/  SYNCS.ARRIVE.TRANS64.RED.A1T0 RZ, [R0+URZ], RZ ;  /* 0x000000ff00ff79a7 */ /* 0x0003e600081004ff */
[----:B------:R-:W-:-:S04]  /*2280*/  @UP1 UMOV UR39, UR5 ;  /* 0x0000000500271c82 */ /* 0x000fc80008000000 */
[----:B------:R-:W-:-:S04]  /*2290*/  @UP1 UMOV UR40, UR6 ;  /* 0x0000000600281c82 */ /* 0x000fc80008000000 */
[----:B------:R-:W-:Y:S01]  /*22a0*/  @UP1 UMOV UR36, UR4 ;  /* 0x0000000400241c82 */ /* 0x000fe20008000000 */
[----:B------:R-:W-:Y:S05]  /*22b0*/  BRA.U !UP0, `(.L_x_40) ;  /* 0x0000000108d47547 */ /* 0x000fea000b800000 */
[----:B------:R-:W2:Y:S01]  /*22c0*/  LDCU.128 UR12, c[0x0][0xb10] ;  /* 0x00016200ff0c77ac */ /* 0x000ea20008000c00 */
[----:B------:R-:W3:Y:S01]  /*22d0*/  LDCU UR22, c[0x0][0xb20] ;  /* 0x00016400ff1677ac */ /* 0x000ee20008000800 */
[----:B------:R-:W4:Y:S01]  /*22e0*/  LDCU UR20, c[0x0][0xb0c] ;  /* 0x00016180ff1477ac */ /* 0x000f220008000800 */
[----:B------:R-:W1:Y:S01]  /*22f0*/  LDCU.64 UR8, c[0x0][0xb28] ;  /* 0x00016500ff0877ac */ /* 0x000e620008000a00 */
[----:B------:R-:W-:Y:S02]  /*2300*/  UISETP.NE.AND UP3, UPT, UR42, 0x1, UPT ;  /* 0x000000012a00788c */ /* 0x000fe4000bf65270 */
[----:B--2---:R-:W-:Y:S02]  /*2310*/  UIMAD.WIDE.U32 UR10, UR41, UR15, URZ ;  /* 0x0000000f290a72a5 */ /* 0x004fe4000f8e00ff */
[----:B------:R-:W-:Y:S02]  /*2320*/  UIMAD.WIDE.U32 UR4, UR43, UR12, URZ ;  /* 0x0000000c2b0472a5 */ /* 0x000fe4000f8e00ff */
[----:B------:R-:W-:-:S02]  /*2330*/  UISETP.NE.AND UP0, UPT, UR14, 0x1, UPT ;  /* 0x000000010e00788c */ /* 0x000fc4000bf05270 */
[----:B------:R-:W-:Y:S01]  /*2340*/  UIMAD.WIDE.U32 UR18, UR39, UR15, URZ ;  /* 0x0000000f271272a5 */ /* 0x000fe2000f8e00ff */
[----:B------:R-:W-:Y:S02]  /*2350*/  UMOV UR10, UR11 ;  /* 0x0000000b000a7c82 */ /* 0x000fe40008000000 */
[----:B------:R-:W-:Y:S01]  /*2360*/  UMOV UR4, UR5 ;  /* 0x0000000500047c82 */ /* 0x000fe20008000000 */
[----:B---3--:R-:W-:Y:S02]  /*2370*/  USHF.R.U32.HI UR10, URZ, UR22, UR10 ;  /* 0x00000016ff0a7299 */ /* 0x008fe4000801160a */
[----:B----4-:R-:W-:Y:S02]  /*2380*/  UISETP.NE.AND UP2, UPT, UR20, 0x1, UPT ;  /* 0x000000011400788c */ /* 0x010fe4000bf45270 */
[----:B------:R-:W-:Y:S02]  /*2390*/  USHF.R.U32.HI UR4, URZ, UR13, UR4 ;  /* 0x0000000dff047299 */ /* 0x000fe40008011604 */
[----:B------:R-:W-:-:S02]  /*23a0*/  USEL UR5, UR41, UR10, !UP0 ;  /* 0x0000000a29057287 */ /* 0x000fc4000c000000 */
[----:B------:R-:W-:Y:S02]  /*23b0*/  USEL UR6, UR43, UR4, !UP2 ;  /* 0x000000042b067287 */ /* 0x000fe4000d000000 */
[----:B-1----:R-:W-:Y:S01]  /*23c0*/  UIMAD.WIDE.U32 UR10, UR5, UR8, URZ ;  /* 0x00000008050a72a5 */ /* 0x002fe2000f8e00ff */
[----:B------:R-:W-:Y:S01]  /*23d0*/  UMOV UR4, UR19 ;  /* 0x0000001300047c82 */ /* 0x000fe20008000000 */
[----:B------:R-:W-:Y:S02]  /*23e0*/  UIMAD.WIDE.U32 UR16, UR40, UR12, URZ ;  /* 0x0000000c281072a5 */ /* 0x000fe4000f8e00ff */
[----:B------:R-:W-:-:S03]  /*23f0*/  UIMAD.WIDE.U32 UR18, UR6, UR8, URZ ;  /* 0x00000008061272a5 */ /* 0x000fc6000f8e00ff */
[----:B------:R-:W-:Y:S01]  /*2400*/  UMOV UR10, UR11 ;  /* 0x0000000b000a7c82 */ /* 0x000fe20008000000 */
[----:B------:R-:W-:Y:S02]  /*2410*/  USHF.R.U32.HI UR4, URZ, UR22, UR4 ;  /* 0x00000016ff047299 */ /* 0x000fe40008011604 */
[----:B------:R-:W-:Y:S01]  /*2420*/  @UP3 USHF.R.U32.HI UR5, URZ, UR9, UR10 ;  /* 0x00000009ff053299 */ /* 0x000fe2000801160a */
[----:B------:R-:W-:Y:S01]  /*2430*/  UMOV UR16, UR17 ;  /* 0x0000001100107c82 */ /* 0x000fe20008000000 */
[----:B------:R-:W-:Y:S01]  /*2440*/  UMOV UR18, UR19 ;  /* 0x0000001300127c82 */ /* 0x000fe20008000000 */
[----:B------:R-:W-:Y:S02]  /*2450*/  USHF.R.U32.HI UR13, URZ, UR13, UR16 ;  /* 0x0000000dff0d7299 */ /* 0x000fe40008011610 */
[----:B------:R-:W-:Y:S02]  /*2460*/  USEL UR4, UR39, UR4, !UP0 ;  /* 0x0000000427047287 */ /* 0x000fe4000c000000 */
[----:B------:R-:W-:-:S02]  /*2470*/  @UP3 USHF.R.U32.HI UR6, URZ, UR9, UR18 ;  /* 0x00000009ff063299 */ /* 0x000fc40008011612 */
[----:B------:R-:W-:Y:S02]  /*2480*/  UIMAD UR10, UR42, UR5, URZ ;  /* 0x000000052a0a72a4 */ /* 0x000fe4000f8e02ff */
[----:B------:R-:W-:Y:S02]  /*2490*/  USEL UR5, UR40, UR13, !UP2 ;  /* 0x0000000d28057287 */ /* 0x000fe4000d000000 */
[----:B------:R-:W-:Y:S02]  /*24a0*/  UIMAD UR12, UR42, UR6, URZ ;  /* 0x000000062a0c72a4 */ /* 0x000fe4000f8e02ff */
[----:B------:R-:W-:Y:S02]  /*24b0*/  UISETP.GE.AND UP0, UPT, UR4, UR10, UPT ;  /* 0x0000000a0400728c */ /* 0x000fe4000bf06270 */
[----:B------:R-:W-:Y:S02]  /*24c0*/  UIMAD.WIDE.U32 UR10, UR4, UR8, URZ ;  /* 0x00000008040a72a5 */ /* 0x000fe4000f8e00ff */
[----:B------:R-:W-:-:S02]  /*24d0*/  UISETP.GE.OR UP0, UPT, UR5, UR12, UP0 ;  /* 0x0000000c0500728c */ /* 0x000fc40008706670 */
        /* <DEDUP_REMOVED lines=19> */
.L_x_40:
[----:B------:R-:W2:Y:S02]  /*2610*/  LDCU UR4, c[0x0][0xb30] ;  /* 0x00016600ff0477ac */ /* 0x000ea40008000800 */
[----:B--2---:R-:W-:-:S09]  /*2620*/  UISETP.NE.AND UP0, UPT, UR4, 0x1, UPT ;  /* 0x000000010400788c */ /* 0x004fd2000bf05270 */
[----:B------:R-:W-:Y:S05]  /*2630*/  BRA.U UP0, `(.L_x_41) ;  /* 0x0000000100447547 */ /* 0x000fea000b800000 */
        /* <DEDUP_REMOVED lines=17> */
.L_x_41:
[----:B------:R-:W-:Y:S01]  /*2750*/  VIADD R11, R11, 0x1 ;  /* 0x000000010b0b7836 */ /* 0x000fe20000000000 */
[----:B------:R-:W-:Y:S01]  /*2760*/  PLOP3.LUT P1, PT, PT, PT, PT, 0x80, 0x8 ;  /* 0x000000000008781c */ /* 0x000fe20003f2f070 */
[----:B------:R-:W-:Y:S02]  /*2770*/  UIADD3 UR16, UPT, UPT, UR40, UR59, URZ ;  /* 0x0000003b28107290 */ /* 0x000fe4000fffe0ff */
[----:B------:R-:W-:Y:S01]  /*2780*/  UIADD3 UR20, UPT, UPT, UR39, UR62, URZ ;  /* 0x0000003e27147290 */ /* 0x000fe2000fffe0ff */
[----:B------:R-:W-:-:S04]  /*2790*/  ISETP.NE.AND P0, PT, R11, 0x2, PT ;  /* 0x000000020b00780c */ /* 0x000fc80003f05270 */
[----:B------:R-:W-:Y:S02]  /*27a0*/  SEL R3, RZ, 0x1, P0 ;  /* 0x00000001ff037807 */ /* 0x000fe40000000000 */
[----:B------:R-:W-:Y:S02]  /*27b0*/  SEL R11, R11, RZ, P0 ;  /* 0x000000ff0b0b7207 */ /* 0x000fe40000000000 */
[----:B------:R-:W-:Y:S01]  /*27c0*/  LOP3.LUT R10, R10, R3, RZ, 0x3c, !PT ;  /* 0x000000030a0a7212 */ /* 0x000fe200078e3cff */
[----:B------:R-:W-:Y:S06]  /*27d0*/  BRA.U UP1, `(.L_x_42) ;  /* 0xfffffff101547547 */ /* 0x000fec000b83ffff */
[----:B------:R-:W-:Y:S01]  /*27e0*/  UIADD3 UR21, UPT, UPT, UR21, 0x18, URZ ;  /* 0x0000001815157890 */ /* 0x000fe2000fffe0ff */
[----:B------:R-:W-:-:S03]  /*27f0*/  SHF.L.U32 R3, R12, 0x1f, RZ ;  /* 0x0000001f0c037819 */ /* 0x000fc600000006ff */
[----:B------:R-:W-:-:S09]  /*2800*/  ULEA UR4, UR7, UR21, 0x3 ;  /* 0x0000001507047291 */ /* 0x000fd2000f8e18ff */
[----:B------:R-:W2:Y:S02]  /*2810*/  SYNCS.PHASECHK.TRANS64.TRYWAIT P0, [UR4], R3 ;  /* 0x00000003ff0075a7 */ /* 0x000ea40008001104 */
[----:B--2---:R-:W-:Y:S05]  /*2820*/  @!P0 BRA `(.L_x_43) ;  /* 0x0000005000348947 */ /* 0x004fea0003800000 */
.L_x_116:
[----:B------:R-:W-:-:S04]  /*2830*/  UIADD3 UR4, UPT, UPT, UR7, 0x1, URZ ;  /* 0x0000000107047890 */ /* 0x000fc8000fffe0ff */
[----:B------:R-:W-:-:S04]  /*2840*/  UISETP.NE.AND UP0, UPT, UR4, 0x3, UPT ;  /* 0x000000030400788c */ /* 0x000fc8000bf05270 */
[----:B------:R-:W-:Y:S02]  /*2850*/  USEL UR6, URZ, 0x1, UP0 ;  /* 0x00000001ff067887 */ /* 0x000fe40008000000 */
[----:B------:R-:W-:-:S04]  /*2860*/  USEL UR4, UR4, URZ, UP0 ;  /* 0x000000ff04047287 */ /* 0x000fc80008000000 */
[----:B------:R-:W-:Y:S01]  /*2870*/  ULEA UR5, UR4, UR21, 0x3 ;  /* 0x0000001504057291 */ /* 0x000fe2000f8e18ff */
[----:B------:R-:W-:-:S04]  /*2880*/  LOP3.LUT R12, R12, UR6, RZ, 0x3c, !PT ;  /* 0x000000060c0c7c12 */ /* 0x000fc8000f8e3cff */
[----:B-1----:R-:W-:-:S04]  /*2890*/  SHF.L.U32 R3, R12, 0x1f, RZ ;  /* 0x0000001f0c037819 */ /* 0x002fc800000006ff */
[----:B------:R-:W1:Y:S02]  /*28a0*/  SYNCS.PHASECHK.TRANS64.TRYWAIT P0, [UR5], R3 ;  /* 0x00000003ff0075a7 */ /* 0x000e640008001105 */
[----:B-1----:R-:W-:Y:S05]  /*28b0*/  @!P0 BRA `(.L_x_44) ;  /* 0x0000005000288947 */ /* 0x002fea0003800000 */
.L_x_118:
[----:B------:R-:W-:-:S04]  /*28c0*/  UIADD3 UR4, UPT, UPT, UR4, 0x1, URZ ;  /* 0x0000000104047890 */ /* 0x000fc8000fffe0ff */
[----:B------:R-:W-:-:S04]  /*28d0*/  UISETP.NE.AND UP0, UPT, UR4, 0x3, UPT ;  /* 0x000000030400788c */ /* 0x000fc8000bf05270 */
[----:B------:R-:W-:Y:S02]  /*28e0*/  USEL UR5, URZ, 0x1, UP0 ;  /* 0x00000001ff057887 */ /* 0x000fe40008000000 */
[----:B------:R-:W-:-:S04]  /*28f0*/  USEL UR4, UR4, URZ, UP0 ;  /* 0x000000ff04047287 */ /* 0x000fc80008000000 */
[----:B------:R-:W-:Y:S01]  /*2900*/  ULEA UR4, UR4, UR21, 0x3 ;  /* 0x0000001504047291 */ /* 0x000fe2000f8e18ff */
[----:B-1----:R-:W-:-:S04]  /*2910*/  LOP3.LUT R3, R12, UR5, RZ, 0x3c, !PT ;  /* 0x000000050c037c12 */ /* 0x002fc8000f8e3cff */
[----:B------:R-:W-:Y:S01]  /*2920*/  SHF.L.U32 R3, R3, 0x1f, RZ ;  /* 0x0000001f03037819 */ /* 0x000fe200000006ff */
[----:B------:R-:W-:-:S07]  /*2930*/  IMAD.U32 R0, RZ, RZ, UR4 ;  /* 0x00000004ff007e24 */ /* 0x000fce000f8e00ff */
.L_x_45:
[----:B-1----:R1:W2:Y:S02]  /*2940*/  SYNCS.PHASECHK.TRANS64.TRYWAIT P0, [R0+URZ], R3 ;  /* 0x00000003000075a7 */ /* 0x0022a400080011ff */
[----:B--2---:R-:W-:Y:S05]  /*2950*/  @!P0 NANOSLEEP.SYNCS 0x989680 ;  /* 0x009896800000895d */ /* 0x004fea0003900000 */
[----:B------:R-:W2:Y:S02]  /*2960*/  @!P0 SYNCS.PHASECHK.TRANS64 P0, [R0+URZ], R3 ;  /* 0x00000003000085a7 */ /* 0x000ea400080010ff */
[----:B--2---:R-:W-:Y:S05]  /*2970*/  @P0 EXIT ;  /* 0x000000000000094d */ /* 0x004fea0003800000 */
[----:B------:R-:W-:Y:S05]  /*2980*/  BRA `(.L_x_45) ;  /* 0xfffffffc00ec7947 */ /* 0x000fea000383ffff */
.L_x_22:
[----:B------:R-:W2:Y:S02]  /*2990*/  S2UR UR4, SR_CgaCtaId ;  /* 0x00000000000479c3 */ /* 0x000ea40000008800 */
[----:B--2---:R-:W-:-:S04]  /*29a0*/  UISETP.NE.AND UP0, UPT, UR4, URZ, UPT ;  /* 0x000000ff0400728c */ /* 0x004fc8000bf05270 */
[----:B------:R-:W-:-:S09]  /*29b0*/  UISETP.NE.OR UP0, UPT, UR17, 0x1, UP0 ;  /* 0x000000011100788c */ /* 0x000fd20008705670 */
[----:B------:R-:W-:Y:S05]  /*29c0*/  BRA.U UP0, `(.L_x_46) ;  /* 0x00000005004c7547 */ /* 0x000fea000b800000 */
[----:B------:R-:W2:Y:S01]  /*29d0*/  S2UR UR5, SR_CgaCtaId ;  /* 0x00000000000579c3 */ /* 0x000ea20000008800 */
[----:B------:R-:W-:Y:S01]  /*29e0*/  UMOV UR4, 0x400 ;  /* 0x0000040000047882 */ /* 0x000fe20000000000 */
[----:B------:R-:W-:Y:S01]  /*29f0*/  ISETP.GE.U32.AND P2, PT, R0, 0x4, PT ;  /* 0x000000040000780c */ /* 0x000fe20003f46070 */
[----:B------:R-:W-:Y:S01]  /*2a00*/  IMAD.MOV.U32 R12, RZ, RZ, 0x1 ;  /* 0x00000001ff0c7424 */ /* 0x000fe200078e00ff */
[----:B------:R-:W-:Y:S02]  /*2a10*/  CS2R R10, SRZ ;  /* 0x00000000000a7805 */ /* 0x000fe4000001ff00 */
[----:B------:R-:W-:Y:S01]  /*2a20*/  CS2R R8, SRZ ;  /* 0x0000000000087805 */ /* 0x000fe2000001ff00 */
[----:B--2---:R-:W-:-:S03]  /*2a30*/  ULEA UR6, UR5, UR4, 0x18 ;  /* 0x0000000405067291 */ /* 0x004fc6000f8ec0ff */
[----:B------:R-:W-:-:S09]  /*2a40*/  UMOV UR5, URZ ;  /* 0x000000ff00057c82 */ /* 0x000fd20008000000 */
.L_x_50:
[----:B------:R-:W-:Y:S02]  /*2a50*/  LEA R2, R8, UR6, 0x3 ;  /* 0x0000000608027c11 */ /* 0x000fe4000f8e18ff */
[----:B------:R-:W-:-:S03]  /*2a60*/  SHF.L.U32 R5, R9, 0x1f, RZ ;  /* 0x0000001f09057819 */ /* 0x000fc600000006ff */
[----:B------:R-:W-:Y:S01]  /*2a70*/  VIADD R4, R2, 0xd0 ;  /* 0x000000d002047836 */ /* 0x000fe20000000000 */
[----:B------:R-:W2:Y:S02]  /*2a80*/  SYNCS.PHASECHK.TRANS64.TRYWAIT P0, [R2+URZ+0xc0], R5 ;  /* 0x0000c005020075a7 */ /* 0x000ea400080011ff */
[----:B--2---:R-:W-:Y:S05]  /*2a90*/  @!P0 BRA `(.L_x_47) ;  /* 0x0000004c00c88947 */ /* 0x004fea0003800000 */
.L_x_119:
[----:B------:R-:W-:Y:S01]  /*2aa0*/  ULEA UR4, UR5, UR6, 0x3 ;  /* 0x0000000605047291 */ /* 0x000fe2000f8e18ff */
[----:B------:R-:W-:Y:S02]  /*2ab0*/  PRMT R4, RZ, 0x654, R4 ;  /* 0x00000654ff047816 */ /* 0x000fe40000000004 */
[----:B--2---:R-:W-:Y:S01]  /*2ac0*/  SHF.L.U32 R5, R12, 0x1f, RZ ;  /* 0x0000001f0c057819 */ /* 0x004fe200000006ff */
[----:B------:R-:W-:Y:S01]  /*2ad0*/  UIADD3 UR7, UPT, UPT, UR4, 0x60, URZ ;  /* 0x0000006004077890 */ /* 0x000fe2000fffe0ff */
[----:B------:R2:W-:Y:S05]  /*2ae0*/  SYNCS.ARRIVE.TRANS64.RED.A1T0 RZ, [R4+URZ], RZ ;  /* 0x000000ff04ff79a7 */ /* 0x0005ea00081004ff */
[----:B------:R-:W-:Y:S01]  /*2af0*/  IMAD.U32 R7, RZ, RZ, UR7 ;  /* 0x00000007ff077e24 */ /* 0x000fe2000f8e00ff */
[----:B------:R-:W3:Y:S04]  /*2b00*/  SYNCS.PHASECHK.TRANS64.TRYWAIT P0, [UR4+0x70], R5 ;  /* 0x00007005ff0075a7 */ /* 0x000ee80008001104 */
[----:B------:R-:W-:Y:S01]  /*2b10*/  PRMT R6, R0, 0x654, R7 ;  /* 0x0000065400067816 */ /* 0x000fe20000000007 */
[----:B--2---:R-:W-:Y:S01]  /*2b20*/  @!P2 IMAD.MOV.U32 R4, RZ, RZ, 0x10 ;  /* 0x00000010ff04a424 */ /* 0x004fe200078e00ff */
[----:B---3--:R-:W-:Y:S06]  /*2b30*/  @!P0 BRA `(.L_x_48) ;  /* 0x0000004c00b48947 */ /* 0x008fec0003800000 */
.L_x_121:
[----:B------:R-:W-:Y:S01]  /*2b40*/  ULEA UR8, UR5, UR6, 0x4 ;  /* 0x0000000605087291 */ /* 0x000fe2000f8e20ff */
[----:B------:R-:W-:Y:S01]  /*2b50*/  SEL R3, R6, R3, !P2 ;  /* 0x0000000306037207 */ /* 0x000fe20005000000 */
[----:B------:R-:W-:Y:S01]  /*2b60*/  UIADD3 UR9, UPT, UPT, UR4, 0x60, URZ ;  /* 0x0000006004097890 */ /* 0x000fe2000fffe0ff */
[----:B--2---:R-:W-:Y:S01]  /*2b70*/  LEA R2, R11, UR6, 0x3 ;  /* 0x000000060b027c11 */ /* 0x004fe2000f8e18ff */
[----:B------:R-:W-:Y:S01]  /*2b80*/  UIADD3 UR8, UPT, UPT, UR8, 0xf0, URZ ;  /* 0x000000f008087890 */ /* 0x000fe2000fffe0ff */
[----:B------:R-:W-:Y:S01]  /*2b90*/  SHF.L.U32 R5, R10, 0x1f, RZ ;  /* 0x0000001f0a057819 */ /* 0x000fe200000006ff */
[----:B------:R2:W-:Y:S01]  /*2ba0*/  @!P2 SYNCS.ARRIVE.TRANS64.RED RZ, [R3+URZ], R4 ;  /* 0x0000000403ffa9a7 */ /* 0x0005e200080004ff */
[----:B------:R-:W-:Y:S01]  /*2bb0*/  UIADD3 UR4, UPT, UPT, UR5, 0x1, URZ ;  /* 0x0000000105047890 */ /* 0x000fe2000fffe0ff */
[----:B------:R-:W-:-:S03]  /*2bc0*/  VIADD R8, R8, 0x1 ;  /* 0x0000000108087836 */ /* 0x000fc60000000000 */
[----:B------:R-:W-:Y:S02]  /*2bd0*/  UISETP.NE.AND UP0, UPT, UR4, 0x2, UPT ;  /* 0x000000020400788c */ /* 0x000fe4000bf05270 */
[----:B------:R-:W-:Y:S06]  /*2be0*/  UGETNEXTWORKID.BROADCAST [UR8], [UR9] ;  /* 0x00000000080073ca */ /* 0x000fec0008000100 */
[----:B------:R-:W-:Y:S01]  /*2bf0*/  USEL UR7, URZ, 0x1, UP0 ;  /* 0x00000001ff077887 */ /* 0x000fe20008000000 */
[----:B------:R-:W-:Y:S01]  /*2c00*/  ISETP.NE.AND P0, PT, R8, 0x2, PT ;  /* 0x000000020800780c */ /* 0x000fe20003f05270 */
[----:B------:R-:W-:Y:S01]  /*2c10*/  USEL UR5, UR4, URZ, UP0 ;  /* 0x000000ff04057287 */ /* 0x000fe20008000000 */
[----:B------:R-:W3:Y:S03]  /*2c20*/  SYNCS.PHASECHK.TRANS64.TRYWAIT P1, [R2+URZ+0x60], R5 ;  /* 0x00006005020075a7 */ /* 0x000ee600080211ff */
[----:B------:R-:W-:Y:S01]  /*2c30*/  LOP3.LUT R12, R12, UR7, RZ, 0x3c, !PT ;  /* 0x000000070c0c7c12 */ /* 0x000fe2000f8e3cff */
[----:B--23--:R-:W-:Y:S07]  /*2c40*/  @!P1 BRA `(.L_x_49) ;  /* 0x0000004c00889947 */ /* 0x00cfee0003800000 */
.L_x_122:
[C---:B------:R-:W-:Y:S01]  /*2c50*/  LEA R4, R11.reuse, UR6, 0x4 ;  /* 0x000000060b047c11 */ /* 0x040fe2000f8e20ff */
[----:B--2---:R-:W-:Y:S01]  /*2c60*/  VIADD R2, R2, 0x70 ;  /* 0x0000007002027836 */ /* 0x004fe20000000000 */
[----:B------:R-:W-:Y:S01]  /*2c70*/  SEL R8, R8, RZ, P0 ;  /* 0x000000ff08087207 */ /* 0x000fe20000000000 */
[----:B------:R-:W-:-:S03]  /*2c80*/  VIADD R11, R11, 0x1 ;  /* 0x000000010b0b7836 */ /* 0x000fc60000000000 */
[----:B------:R-:W2:Y:S01]  /*2c90*/  LDS.128 R4, [R4+0xf0] ;  /* 0x0000f00004047984 */ /* 0x000ea20000000c00 */
[----:B------:R-:W-:Y:S02]  /*2ca0*/  PRMT R2, RZ, 0x654, R2 ;  /* 0x00000654ff027816 */ /* 0x000fe40000000002 */
[C---:B------:R-:W-:Y:S01]  /*2cb0*/  ISETP.NE.AND P1, PT, R11.reuse, 0x2, PT ;  /* 0x000000020b00780c */ /* 0x040fe20003f25270 */
[----:B------:R-:W-:Y:S01]  /*2cc0*/  @!PT LDS RZ, [RZ] ;  /* 0x00000000fffff984 */ /* 0x000fe20000000800 */
[----:B------:R-:W-:Y:S01]  /*2cd0*/  @!PT LDS RZ, [RZ] ;  /* 0x00000000fffff984 */ /* 0x000fe20000000800 */
[----:B------:R-:W-:Y:S01]  /*2ce0*/  @!PT LDS RZ, [RZ] ;  /* 0x00000000fffff984 */ /* 0x000fe20000000800 */
[----:B------:R-:W-:Y:S01]  /*2cf0*/  @!PT LDS RZ, [RZ] ;  /* 0x00000000fffff984 */ /* 0x000fe20000000800 */
[----:B------:R3:W-:Y:S06]  /*2d00*/  MEMBAR.ALL.CTA ;  /* 0x0000000000007992 */ /* 0x0007ec0000008000 */
[----:B---3--:R-:W3:Y:S01]  /*2d10*/  FENCE.VIEW.ASYNC.S ;  /* 0x00000000000073c6 */ /* 0x008ee20000000000 */
[----:B------:R-:W-:Y:S01]  /*2d20*/  SEL R11, R11, RZ, P1 ;  /* 0x000000ff0b0b7207 */ /* 0x000fe20000800000 */
[----:B---3--:R3:W-:Y:S01]  /*2d30*/  SYNCS.ARRIVE.TRANS64.RED.A1T0 RZ, [R2+URZ], RZ ;  /* 0x000000ff02ff79a7 */ /* 0x0087e200081004ff */
[----:B--2---:R-:W-:-:S02]  /*2d40*/  LOP3.LUT P3, RZ, R6, 0x1, RZ, 0xc0, !PT ;  /* 0x0000000106ff7812 */ /* 0x004fc4000786c0ff */
[----:B------:R-:W-:-:S04]  /*2d50*/  SEL R5, RZ, 0x1, P1 ;  /* 0x00000001ff057807 */ /* 0x000fc80000800000 */
[----:B------:R-:W-:Y:S02]  /*2d60*/  LOP3.LUT R10, R10, R5, RZ, 0x3c, !PT ;  /* 0x000000050a0a7212 */ /* 0x000fe400078e3cff */
[----:B---3--:R-:W-:-:S04]  /*2d70*/  SEL R2, RZ, 0x1, P0 ;  /* 0x00000001ff027807 */ /* 0x008fc80000000000 */
[----:B------:R-:W-:Y:S01]  /*2d80*/  LOP3.LUT R9, R9, R2, RZ, 0x3c, !PT ;  /* 0x0000000209097212 */ /* 0x000fe200078e3cff */
[----:B------:R-:W-:Y:S06]  /*2d90*/  @P3 BRA `(.L_x_50) ;  /* 0xfffffffc002c3947 */ /* 0x000fec000383ffff */
[----:B------:R-:W-:Y:S01]  /*2da0*/  ULEA UR4, UR5, UR6, 0x3 ;  /* 0x0000000605047291 */ /* 0x000fe2000f8e18ff */
[----:B------:R-:W-:-:S08]  /*2db0*/  SHF.L.U32 R3, R12, 0x1f, RZ ;  /* 0x0000001f0c037819 */ /* 0x000fd000000006ff */
[----:B------:R-:W2:Y:S02]  /*2dc0*/  SYNCS.PHASECHK.TRANS64 P0, [UR4+0x70], R3 ;  /* 0x00007003ff0075a7 */ /* 0x000ea40008001004 */
[----:B--2---:R-:W-:Y:S05]  /*2dd0*/  @P0 BRA `(.L_x_51) ;  /* 0x0000000000080947 */ /* 0x004fea0003800000 */
[----:B------:R-:W2:Y:S02]  /*2de0*/  SYNCS.PHASECHK.TRANS64.TRYWAIT P0, [UR4+0x70], R3 ;  /* 0x00007003ff0075a7 */ /* 0x000ea40008001104 */
[----:B--2---:R-:W-:Y:S05]  /*2df0*/  @!P0 BRA `(.L_x_52) ;  /* 0x0000004c00308947 */ /* 0x004fea0003800000 */
.L_x_51:
[----:B------:R-:W-:-:S04]  /*2e00*/  UIADD3 UR7, UPT, UPT, UR5, 0x1, URZ ;  /* 0x0000000105077890 */ /* 0x000fc8000fffe0ff */
[----:B------:R-:W-:-:S04]  /*2e10*/  UISETP.NE.AND UP0, UPT, UR7, 0x2, UPT ;  /* 0x000000020700788c */ /* 0x000fc8000bf05270 */
[----:B------:R-:W-:Y:S02]  /*2e20*/  USEL UR8, URZ, 0x1, UP0 ;  /* 0x00000001ff087887 */ /* 0x000fe40008000000 */
[----:B------:R-:W-:-:S04]  /*2e30*/  USEL UR7, UR7, URZ, UP0 ;  /* 0x000000ff07077287 */ /* 0x000fc80008000000 */
[----:B------:R-:W-:Y:S01]  /*2e40*/  ULEA UR7, UR7, UR6, 0x3 ;  /* 0x0000000607077291 */ /* 0x000fe2000f8e18ff */
[----:B--2---:R-:W-:-:S04]  /*2e50*/  LOP3.LUT R3, R12, UR8, RZ, 0x3c, !PT ;  /* 0x000000080c037c12 */ /* 0x004fc8000f8e3cff */
[----:B------:R-:W-:-:S04]  /*2e60*/  SHF.L.U32 R0, R3, 0x1f, RZ ;  /* 0x0000001f03007819 */ /* 0x000fc800000006ff */
[----:B------:R-:W2:Y:S02]  /*2e70*/  SYNCS.PHASECHK.TRANS64 P0, [UR7+0x70], R0 ;  /* 0x00007000ff0075a7 */ /* 0x000ea40008001007 */
[----:B-12---:R-:W-:Y:S05]  /*2e80*/  @P0 EXIT ;  /* 0x000000000000094d */ /* 0x006fea0003800000 */
[----:B------:R-:W-:Y:S02]  /*2e90*/  SHF.L.U32 R3, R3, 0x1f, RZ ;  /* 0x0000001f03037819 */ /* 0x000fe400000006ff */
[----:B------:R-:W-:-:S07]  /*2ea0*/  MOV R0, UR7 ;  /* 0x0000000700007c02 */ /* 0x000fce0008000f00 */
.L_x_53:
[----:B-1----:R1:W2:Y:S02]  /*2eb0*/  SYNCS.PHASECHK.TRANS64.TRYWAIT P0, [R0+URZ+0x70], R3 ;  /* 0x00007003000075a7 */ /* 0x0022a400080011ff */
[----:B--2---:R-:W-:Y:S05]  /*2ec0*/  @!P0 NANOSLEEP.SYNCS 0x989680 ;  /* 0x009896800000895d */ /* 0x004fea0003900000 */
[----:B------:R-:W2:Y:S02]  /*2ed0*/  @!P0 SYNCS.PHASECHK.TRANS64 P0, [R0+URZ+0x70], R3 ;  /* 0x00007003000085a7 */ /* 0x000ea400080010ff */
[----:B--2---:R-:W-:Y:S05]  /*2ee0*/  @P0 EXIT ;  /* 0x000000000000094d */ /* 0x004fea0003800000 */
[----:B------:R-:W-:Y:S05]  /*2ef0*/  BRA `(.L_x_53) ;  /* 0xfffffffc00ec7947 */ /* 0x000fea000383ffff */
.L_x_46:
[----:B------:R-:W-:Y:S05]  /*2f00*/  BRA.U UP4, `(.L_x_54) ;  /* 0x0000000d04847547 */ /* 0x000fea000b800000 */
[----:B------:R-:W2:Y:S01]  /*2f10*/  S2UR UR7, SR_CgaCtaId ;  /* 0x00000000000779c3 */ /* 0x000ea20000008800 */
[----:B------:R-:W-:Y:S01]  /*2f20*/  UMOV UR4, 0x40 ;  /* 0x0000004000047882 */ /* 0x000fe20000000000 */
[----:B------:R-:W-:Y:S01]  /*2f30*/  NOP ;  /* 0x0000000000007918 */ /* 0x000fe20000000000 */
[----:B------:R-:W-:Y:S01]  /*2f40*/  UMOV UR6, 0x400 ;  /* 0x0000040000067882 */ /* 0x000fe20000000000 */
[----:B--2---:R-:W-:Y:S02]  /*2f50*/  ULEA UR5, UR7, UR4, 0x18 ;  /* 0x0000000407057291 */ /* 0x004fe4000f8ec0ff */
[----:B------:R-:W-:-:S07]  /*2f60*/  ULEA UR6, UR7, UR6, 0x18 ;  /* 0x0000000607067291 */ /* 0x000fce000f8ec0ff */
[----:B------:R-:W2:Y:S02]  /*2f70*/  LDS.U8 R0, [UR5+0x1c] ;  /* 0x00001c05ff007984 */ /* 0x000ea40008000000 */
[----:B--2---:R-:W-:-:S13]  /*2f80*/  ISETP.NE.AND P0, PT, R0, RZ, PT ;  /* 0x000000ff0000720c */ /* 0x004fda0003f05270 */
[----:B------:R-:W-:Y:S05]  /*2f90*/  @P0 BRA `(.L_x_55) ;  /* 0x0000000000580947 */ /* 0x000fea0003800000 */
[----:B------:R-:W-:-:S13]  /*2fa0*/  ELECT P0, URZ, PT ;  /* 0x0000000000ff782f */ /* 0x000fda0003800000 */
[----:B------:R-:W-:Y:S05]  /*2fb0*/  @!P0 BRA `(.L_x_56) ;  /* 0x0000000000608947 */ /* 0x000fea0003800000 */
[----:B------:R-:W-:Y:S01]  /*2fc0*/  UMOV UR4, 0x10 ;  /* 0x0000001000047882 */ /* 0x000fe20000000000 */
[----:B------:R-:W-:Y:S01]  /*2fd0*/  HFMA2 R0, -RZ, RZ, 0, 5.9604644775390625e-08 ;  /* 0x00000001ff007431 */ /* 0x000fe200000001ff */
[----:B------:R-:W-:-:S03]  /*2fe0*/  MOV R3, 0xffff ;  /* 0x0000ffff00037802 */ /* 0x000fc60000000f00 */
[----:B------:R-:W-:Y:S04]  /*2ff0*/  DEPBAR.LE SB2, 0x36 ;  /* 0x0000ad800000791a */ /* 0x000fe80000000000 */
[----:B------:R-:W2:Y:S02]  /*3000*/  UTCATOMSWS.FIND_AND_SET.ALIGN UP0, UR4, UR4 ;  /* 0x00000004000475e3 */ /* 0x000ea40008000800 */
[----:B--2---:R-:W-:Y:S01]  /*3010*/  MOV R4, UR4 ;  /* 0x0000000400047c02 */ /* 0x004fe20008000f00 */
[----:B------:R-:W-:Y:S06]  /*3020*/  BRA.U UP0, `(.L_x_57) ;  /* 0x0000000100187547 */ /* 0x000fec000b800000 */
.L_x_58:
[----:B------:R-:W-:Y:S05]  /*3030*/  NANOSLEEP 0x64 ;  /* 0x000000640000795d */ /* 0x000fea0003800000 */
[----:B------:R-:W-:-:S05]  /*3040*/  UMOV UR4, 0x10 ;  /* 0x0000001000047882 */ /* 0x000fca0000000000 */
[----:B------:R-:W-:Y:S04]  /*3050*/  DEPBAR.LE SB2, 0x36 ;  /* 0x0000ad800000791a */ /* 0x000fe80000000000 */
[----:B------:R-:W2:Y:S02]  /*3060*/  UTCATOMSWS.FIND_AND_SET.ALIGN UP0, UR4, UR4 ;  /* 0x00000004000475e3 */ /* 0x000ea40008000800 */
[----:B--2---:R-:W-:Y:S01]  /*3070*/  MOV R4, UR4 ;  /* 0x0000000400047c02 */ /* 0x004fe20008000f00 */
[----:B------:R-:W-:Y:S05]  /*3080*/  BRA.U !UP0, `(.L_x_58) ;  /* 0xfffffffd08e87547 */ /* 0x000fea000b83ffff */
.L_x_57:
[-C--:B------:R-:W-:Y:S02]  /*3090*/  SHF.L.U32 R3, R3, R4.reuse, RZ ;  /* 0x0000000403037219 */ /* 0x080fe400000006ff */
[----:B------:R-:W-:Y:S01]  /*30a0*/  SHF.L.U32 R0, R0, R4, RZ ;  /* 0x0000000400007219 */ /* 0x000fe200000006ff */
[----:B------:R-:W-:Y:S02]  /*30b0*/  IMAD.SHL.U32 R4, R4, 0x20, RZ ;  /* 0x0000002004047824 */ /* 0x000fe400078e00ff */
[----:B------:R2:W-:Y:S04]  /*30c0*/  ATOMS.OR RZ, [UR5+0x14], R3 ;  /* 0x00001403ffff798c */ /* 0x0005e8000b000005 */
[----:B------:R2:W-:Y:S04]  /*30d0*/  ATOMS.OR RZ, [UR5+0x18], R0 ;  /* 0x00001800ffff798c */ /* 0x0005e8000b000005 */
[----:B------:R2:W-:Y:S01]  /*30e0*/  STS [UR6+0x110], R4 ;  /* 0x00011004ff007988 */ /* 0x0005e20008000806 */
[----:B------:R-:W-:Y:S05]  /*30f0*/  BRA `(.L_x_56) ;  /* 0x0000000000107947 */ /* 0x000fea0003800000 */
.L_x_55:
[----:B------:R-:W-:Y:S02]  /*3100*/  MOV R0, 0xffffffff ;  /* 0xffffffff00007802 */ /* 0x000fe40000000f00 */
[----:B------:R-:W-:-:S03]  /*3110*/  MOV R4, 0x3140 ;  /* 0x0000314000047802 */ /* 0x000fc60000000f00 */
[----:B------:R2:W-:Y:S04]  /*3120*/  STS [UR6+0x110], R0 ;  /* 0x00011000ff007988 */ /* 0x0005e80008000806 */
[----:B-12--5:R-:W-:Y:S05]  /*3130*/  CALL.REL.NOINC `($__internal_1_$__cuda_sm10x_tcgen05_guardrail_trap_phase_invalid_during_alloc) ;  /* 0x0000004c00ec7944 */ /* 0x026fea0003c00000 */
.L_x_56:
[----:B------:R-:W-:Y:S05]  /*3140*/  WARPSYNC.ALL ;  /* 0x0000000000007948 */ /* 0x000fea0003800000 */
[----:B------:R-:W3:Y:S01]  /*3150*/  S2UR UR4, SR_CgaCtaId ;  /* 0x00000000000479c3 */ /* 0x000ee20000008800 */
[----:B------:R-:W-:Y:S01]  /*3160*/  UMOV UR13, 0x400 ;  /* 0x00000400000d7882 */ /* 0x000fe20000000000 */
[----:B------:R-:W-:-:S06]  /*3170*/  NOP ;  /* 0x0000000000007918 */ /* 0x000fcc0000000000 */
[----:B------:R-:W-:Y:S06]  /*3180*/  BAR.ARV 0x6, 0xa0 ;  /* 0x0182800000007b1d */ /* 0x000fec0000002000 */
[----:B------:R-:W4:Y:S01]  /*3190*/  LDCU UR5, c[0x0][0x38c] ;  /* 0x00007180ff0577ac */ /* 0x000f220008000800 */
[----:B------:R-:W-:Y:S01]  /*31a0*/  LOP3.LUT R2, R2, 0xffff, RZ, 0xc0, !PT ;  /* 0x0000ffff02027812 */ /* 0x000fe200078ec0ff */
[----:B------:R-:W-:Y:S01]  /*31b0*/  IMAD.MOV.U32 R11, RZ, RZ, 0x1 ;  /* 0x00000001ff0b7424 */ /* 0x000fe200078e00ff */
[----:B------:R-:W-:Y:S01]  /*31c0*/  CS2R R8, SRZ ;  /* 0x0000000000087805 */ /* 0x000fe2000001ff00 */
[----:B------:R-:W1:Y:S01]  /*31d0*/  LDCU UR8, c[0x0][0x38c] ;  /* 0x00007180ff0877ac */ /* 0x000e620008000800 */
[----:B------:R-:W-:Y:S01]  /*31e0*/  R2UR UR15, R2 ;  /* 0x00000000020f72ca */ /* 0x000fe200000e0000 */
[----:B------:R-:W-:Y:S01]  /*31f0*/  IMAD.MOV.U32 R10, RZ, RZ, RZ ;  /* 0x000000ffff0a7224 */ /* 0x000fe200078e00ff */
[----:B------:R-:W-:Y:S01]  /*3200*/  UMOV UR18, URZ ;  /* 0x000000ff00127c82 */ /* 0x000fe20008000000 */
[----:B------:R-:W-:Y:S01]  /*3210*/  UMOV UR10, URZ ;  /* 0x000000ff000a7c82 */ /* 0x000fe20008000000 */
[----:B---3--:R-:W-:Y:S01]  /*3220*/  ULEA UR13, UR4, UR13, 0x18 ;  /* 0x0000000d040d7291 */ /* 0x008fe2000f8ec0ff */
[----:B------:R-:W-:Y:S01]  /*3230*/  UMOV UR20, 0x0 ;  /* 0x0000000000147882 */ /* 0x000fe20000000000 */
[----:B------:R-:W-:-:S02]  /*3240*/  UMOV UR21, 0x4200010 ;  /* 0x0420001000157882 */ /* 0x000fc40000000000 */
[----:B------:R-:W-:Y:S02]  /*3250*/  UIADD3 UR6, UPT, UPT, UR13, 0x4400, URZ ;  /* 0x000044000d067890 */ /* 0x000fe4000fffe0ff */
[----:B------:R-:W-:Y:S02]  /*3260*/  UIADD3 UR7, UPT, UPT, UR13, 0x5c00, URZ ;  /* 0x00005c000d077890 */ /* 0x000fe4000fffe0ff */
[----:B----4-:R-:W-:Y:S01]  /*3270*/  UIADD3 UR5, UPT, UPT, UR5, 0x1f, URZ ;  /* 0x0000001f05057890 */ /* 0x010fe2000fffe0ff */
[----:B--2---:R-:W2:Y:S01]  /*3280*/  LDS R0, [UR13+0x110] ;  /* 0x0001100dff007984 */ /* 0x004ea20008000800 */
[----:B------:R-:W-:Y:S02]  /*3290*/  USHF.R.U32.HI UR6, URZ, 0x4, UR6 ;  /* 0x00000004ff067899 */ /* 0x000fe40008011606 */
[----:B------:R-:W-:Y:S02]  /*32a0*/  USHF.R.S32.HI UR4, URZ, 0x1f, UR5 ;  /* 0x0000001fff047899 */ /* 0x000fe40008011405 */
[----:B------:R-:W-:-:S02]  /*32b0*/  ULOP3.LUT UR6, UR6, 0x3fff, URZ, 0xc0, !UPT ;  /* 0x00003fff06067892 */ /* 0x000fc4000f8ec0ff */
[----:B------:R-:W-:Y:S02]  /*32c0*/  ULEA.HI UR4, UR4, UR5, URZ, 0x5 ;  /* 0x0000000504047291 */ /* 0x000fe4000f8f28ff */
[----:B------:R-:W-:Y:S02]  /*32d0*/  USHF.R.U32.HI UR5, URZ, 0x4, UR7 ;  /* 0x00000004ff057899 */ /* 0x000fe40008011607 */
[----:B------:R-:W-:Y:S02]  /*32e0*/  USHF.R.S32.HI UR22, URZ, 0x5, UR4 ;  /* 0x00000005ff167899 */ /* 0x000fe40008011404 */
[----:B------:R-:W-:Y:S02]  /*32f0*/  ULOP3.LUT UR5, UR5, 0x3fff, URZ, 0xc0, !UPT ;  /* 0x00003fff05057892 */ /* 0x000fe4000f8ec0ff */
[----:B------:R-:W-:Y:S02]  /*3300*/  UISETP.LT.AND UP0, UPT, UR22, 0x1, UPT ;  /* 0x000000011600788c */ /* 0x000fe4000bf01270 */
[----:B------:R-:W-:-:S02]  /*3310*/  ULOP3.LUT UR16, UR6, 0x10000, URZ, 0xfc, !UPT ;  /* 0x0001000006107892 */ /* 0x000fc4000f8efcff */
[----:B------:R-:W-:Y:S02]  /*3320*/  USEL UR23, UR22, 0x1, !UP0 ;  /* 0x0000000116177887 */ /* 0x000fe4000c000000 */
[----:B------:R-:W-:Y:S02]  /*3330*/  ULOP3.LUT UR17, UR5, 0x10000, URZ, 0xfc, !UPT ;  /* 0x0001000005117892 */ /* 0x000fe4000f8efcff */
[----:B------:R-:W-:Y:S02]  /*3340*/  UIADD3 UR23, UPT, UPT, -UR23, URZ, URZ ;  /* 0x000000ff17177290 */ /* 0x000fe4000fffe1ff */
[----:B-1----:R-:W-:Y:S01]  /*3350*/  UISETP.GE.AND UP4, UPT, UR8, 0x1, UPT ;  /* 0x000000010800788c */ /* 0x002fe2000bf86270 */
[----:B--2---:R-:W-:-:S15]  /*3360*/  R2UR UR24, R0 ;  /* 0x00000000001872ca */ /* 0x004fde00000e0000 */
.L_x_65:
[----:B------:R-:W-:Y:S02]  /*3370*/  LEA R0, R10, UR13, 0x3 ;  /* 0x0000000d0a007c11 */ /* 0x000fe4000f8e18ff */
[----:B------:R-:W-:Y:S02]  /*3380*/  SHF.L.U32 R5, R9, 0x1f, RZ ;  /* 0x0000001f09057819 */ /* 0x000fe400000006ff */
[----:B------:R-:W-:Y:S01]  /*3390*/  PLOP3.LUT P0, PT, PT, PT, UP4, 0x80, 0x8 ;  /* 0x000000000008781c */ /* 0x000fe20003f0f048 */
[----:B------:R-:W-:Y:S01]  /*33a0*/  VIADD R3, R0, 0x70 ;  /* 0x0000007000037836 */ /* 0x000fe20000000000 */
[----:B-1----:R-:W1:Y:S02]  /*33b0*/  SYNCS.PHASECHK.TRANS64.TRYWAIT P1, [R0+URZ+0x60], R5 ;  /* 0x00006005000075a7 */ /* 0x002e6400080211ff */
[----:B-1-3--:R-:W-:Y:S09]  /*33c0*/  @!P1 BRA `(.L_x_59) ;  /* 0x0000004400d49947 */ /* 0x00aff20003800000 */
.L_x_124:
[----:B------:R-:W-:Y:S01]  /*33d0*/  LEA R4, R10, UR13, 0x4 ;  /* 0x0000000d0a047c11 */ /* 0x000fe2000f8e20ff */
[----:B------:R-:W-:Y:S01]  /*33e0*/  @UP4 ULEA UR4, UR10, UR13, 0x3 ;  /* 0x0000000d0a044291 */ /* 0x000fe2000f8e18ff */
[----:B------:R-:W-:Y:S01]  /*33f0*/  PLOP3.LUT P2, PT, PT, PT, PT, 0x80, 0x8 ;  /* 0x000000000008781c */ /* 0x000fe20003f4f070 */
[----:B------:R-:W-:Y:S01]  /*3400*/  ULEA UR19, UR18, UR13, 0x3 ;  /* 0x0000000d12137291 */ /* 0x000fe2000f8e18ff */
[----:B------:R-:W-:Y:S02]  /*3410*/  PRMT R3, RZ, 0x654, R3 ;  /* 0x00000654ff037816 */ /* 0x000fe40000000003 */
[----:B-1----:R-:W1:Y:S01]  /*3420*/  LDS.128 R4, [R4+0xf0] ;  /* 0x0000f00004047984 */ /* 0x002e620000000c00 */
[----:B------:R-:W-:Y:S02]  /*3430*/  @P0 SHF.L.U32 R2, R8, 0x1f, RZ ;  /* 0x0000001f08020819 */ /* 0x000fe400000006ff */
[----:B------:R-:W-:Y:S01]  /*3440*/  SHF.L.U32 R0, R11, 0x1f, RZ ;  /* 0x0000001f0b007819 */ /* 0x000fe200000006ff */
[----:B------:R-:W-:Y:S01]  /*3450*/  @!PT LDS RZ, [RZ] ;  /* 0x00000000fffff984 */ /* 0x000fe20000000800 */
[----:B------:R-:W-:Y:S01]  /*3460*/  @!PT LDS RZ, [RZ] ;  /* 0x00000000fffff984 */ /* 0x000fe20000000800 */
[----:B------:R-:W-:Y:S01]  /*3470*/  @!PT LDS RZ, [RZ] ;  /* 0x00000000fffff984 */ /* 0x000fe20000000800 */
[----:B------:R-:W-:Y:S01]  /*3480*/  @!PT LDS RZ, [RZ] ;  /* 0x00000000fffff984 */ /* 0x000fe20000000800 */
[----:B------:R2:W-:Y:S06]  /*3490*/  MEMBAR.ALL.CTA ;  /* 0x0000000000007992 */ /* 0x0005ec0000008000 */
[----:B--2---:R-:W2:Y:S02]  /*34a0*/  FENCE.VIEW.ASYNC.S ;  /* 0x00000000000073c6 */ /* 0x004ea40000000000 */
[----:B--2---:R2:W-:Y:S01]  /*34b0*/  SYNCS.ARRIVE.TRANS64.RED.A1T0 RZ, [R3+URZ], RZ ;  /* 0x000000ff03ff79a7 */ /* 0x0045e200081004ff */
[----:B------:R2:W3:Y:S01]  /*34c0*/  @P0 SYNCS.PHASECHK.TRANS64.TRYWAIT P2, [UR4], R2 ;  /* 0x00000002ff0005a7 */ /* 0x0004e20008041104 */
[----:B-1----:R-:W-:Y:S01]  /*34d0*/  LOP3.LUT P1, RZ, R6, 0x1, RZ, 0xc0, !PT ;  /* 0x0000000106ff7812 */ /* 0x002fe2000782c0ff */
[----:B------:R-:W1:Y:S02]  /*34e0*/  SYNCS.PHASECHK.TRANS64.TRYWAIT P0, [UR19+0xa0], R0 ;  /* 0x0000a000ff0075a7 */ /* 0x000e640008001113 */
[----:B-123--:R-:W-:Y:S10]  /*34f0*/  @!P0 BRA `(.L_x_60) ;  /* 0x00000044009c8947 */ /* 0x00eff40003800000 */
.L_x_126:
[----:B------:R-:W-:Y:S01]  /*3500*/  IADD3 R10, PT, PT, R10, 0x1, RZ ;  /* 0x000000010a0a7810 */ /* 0x000fe20007ffe0ff */
[----:B------:R-:W-:Y:S06]  /*3510*/  BRA.U !UP4, `(.L_x_61) ;  /* 0x000000010ca07547 */ /* 0x000fec000b800000 */
[----:B------:R-:W-:Y:S02]  /*3520*/  ULEA.HI UR4, UR18, UR18, URZ, 0x1 ;  /* 0x0000001212047291 */ /* 0x000fe4000f8f08ff */
[----:B------:R-:W-:Y:S02]  /*3530*/  UPLOP3.LUT UP2, UPT, UPT, UPT, UPT, 0x40, 0x4 ;  /* 0x000000000004789c */ /* 0x000fe40003f4e870 */
[----:B------:R-:W-:Y:S02]  /*3540*/  USHF.L.U32 UR5, UR4, 0x6, URZ ;  /* 0x0000000604057899 */ /* 0x000fe400080006ff */
[----:B------:R-:W-:Y:S02]  /*3550*/  ULOP3.LUT UR14, UR4, 0xffe, URZ, 0xc0, !UPT ;  /* 0x00000ffe040e7892 */ /* 0x000fe4000f8ec0ff */
[----:B------:R-:W-:Y:S02]  /*3560*/  ULOP3.LUT UR4, UR5, 0xffffff80, URZ, 0xc0, !UPT ;  /* 0xffffff8005047892 */ /* 0x000fe4000f8ec0ff */
[----:B------:R-:W-:-:S02]  /*3570*/  UIADD3 UR14, UPT, UPT, -UR14, UR18, URZ ;  /* 0x000000120e0e7290 */ /* 0x000fc4000fffe1ff */
[----:B------:R-:W-:Y:S01]  /*3580*/  UIADD3 UR4, UPT, UPT, UR24, UR4, URZ ;  /* 0x0000000418047290 */ /* 0x000fe2000fffe0ff */
[----:B------:R-:W-:Y:S01]  /*3590*/  UMOV UR12, UR23 ;  /* 0x00000017000c7c82 */ /* 0x000fe20008000000 */
[----:B------:R-:W-:Y:S02]  /*35a0*/  UMOV UR11, UR22 ;  /* 0x00000016000b7c82 */ /* 0x000fe40008000000 */
[----:B------:R-:W-:Y:S01]  /*35b0*/  ULEA UR14, UR14, UR4, 0x14 ;  /* 0x000000040e0e7291 */ /* 0x000fe2000f8ea0ff */
[----:B------:R-:W-:-:S11]  /*35c0*/  UMOV UR5, UR10 ;  /* 0x0000000a00057c82 */ /* 0x000fd60008000000 */
.L_x_64:
[----:B------:R-:W-:Y:S02]  /*35d0*/  UIADD3 UR12, UPT, UPT, UR12, 0x1, URZ ;  /* 0x000000010c0c7890 */ /* 0x000fe4000fffe0ff */
[----:B--2---:R-:W-:Y:S02]  /*35e0*/  ULEA UR6, UR5, UR13, 0x3 ;  /* 0x0000000d05067291 */ /* 0x004fe4000f8e18ff */
[----:B------:R-:W-:Y:S01]  /*35f0*/  UISETP.NE.AND UP3, UPT, UR12, URZ, UPT ;  /* 0x000000ff0c00728c */ /* 0x000fe2000bf65270 */
[----:B---3--:R-:W-:Y:S10]  /*3600*/  @P2 BRA `(.L_x_62) ;  /* 0x00000000000c2947 */ /* 0x008ff40003800000 */
[----:B-1----:R-:W-:Y:S04]  /*3610*/  SHF.L.U32 R3, R8, 0x1f, RZ ;  /* 0x0000001f08037819 */ /* 0x002fe800000006ff */
[----:B------:R-:W1:Y:S02]  /*3620*/  SYNCS.PHASECHK.TRANS64.TRYWAIT P0, [UR6], R3 ;  /* 0x00000003ff0075a7 */ /* 0x000e640008001106 */
[----:B-1----:R-:W-:Y:S05]  /*3630*/  @!P0 BRA `(.L_x_63) ;  /* 0x0000004400648947 */ /* 0x002fea0003800000 */
.L_x_62:
[----:B------:R-:W-:Y:S01]  /*3640*/  UISETP.NE.AND UP0, UPT, UR11, 0x1, UPT ;  /* 0x000000010b00788c */ /* 0x000fe2000bf05270 */
[----:B------:R-:W-:Y:S01]  /*3650*/  PLOP3.LUT P2, PT, PT, PT, PT, 0x80, 0x8 ;  /* 0x000000000008781c */ /* 0x000fe20003f4f070 */
[----:B------:R-:W-:Y:S02]  /*3660*/  UIADD3 UR4, UPT, UPT, UR5, 0x1, URZ ;  /* 0x0000000105047890 */ /* 0x000fe4000fffe0ff */
[----:B------:R-:W-:Y:S02]  /*3670*/  ULEA UR8, UR5, UR17, 0x8 ;  /* 0x0000001105087291 */ /* 0x000fe4000f8e40ff */
[----:B------:R-:W-:Y:S01]  /*3680*/  UISETP.NE.AND UP1, UPT, UR4, 0x3, UPT ;  /* 0x000000030400788c */ /* 0x000fe2000bf25270 */
[----:B------:R-:W-:Y:S01]  /*3690*/  PLOP3.LUT P0, PT, PT, PT, UP0, 0x80, 0x8 ;  /* 0x000000000008781c */ /* 0x000fe20003f0f008 */
[----:B------:R-:W-:Y:S02]  /*36a0*/  UIADD3 UR11, UPT, UPT, UR11, -0x1, URZ ;  /* 0xffffffff0b0b7890 */ /* 0x000fe4000fffe0ff */
[----:B------:R-:W-:Y:S02]  /*36b0*/  USEL UR7, URZ, 0x1, UP1 ;  /* 0x00000001ff077887 */ /* 0x000fe40008800000 */
[----:B------:R-:W-:Y:S01]  /*36c0*/  USEL UR10, UR4, URZ, UP1 ;  /* 0x000000ff040a7287 */ /* 0x000fe20008800000 */
[----:B------:R-:W-:Y:S03]  /*36d0*/  UMOV UR9, 0xc0004010 ;  /* 0xc000401000097882 */ /* 0x000fe60000000000 */
[----:B------:R-:W-:Y:S01]  /*36e0*/  @UP0 ULEA UR4, UR10, UR13, 0x3 ;  /* 0x0000000d0a040291 */ /* 0x000fe2000f8e18ff */
[----:B------:R-:W-:Y:S01]  /*36f0*/  LOP3.LUT R8, R8, UR7, RZ, 0x3c, !PT ;  /* 0x0000000708087c12 */ /* 0x000fe2000f8e3cff */
[----:B------:R-:W-:Y:S03]  /*3700*/  UMOV UR7, 0xc0004010 ;  /* 0xc000401000077882 */ /* 0x000fe60000000000 */
[----:B-1----:R-:W-:Y:S04]  /*3710*/  @P0 SHF.L.U32 R0, R8, 0x1f, RZ ;  /* 0x0000001f08000819 */ /* 0x002fe800000006ff */
[----:B------:R2:W3:Y:S01]  /*3720*/  @P0 SYNCS.PHASECHK.TRANS64.TRYWAIT P2, [UR4], R0 ;  /* 0x00000000ff0005a7 */ /* 0x0004e20008041104 */
[----:B------:R-:W-:Y:S02]  /*3730*/  UIADD3 UR4, UPT, UPT, UR6, 0x18, URZ ;  /* 0x0000001806047890 */ /* 0x000fe4000fffe0ff */
[----:B------:R-:W-:Y:S03]  /*3740*/  ULEA UR6, UR5, UR16, 0x7 ;  /* 0x0000001005067291 */ /* 0x000fe6000f8e38ff */
[----:B------:R-:W-:Y:S06]  /*3750*/  UMOV UR5, UR10 ;  /* 0x0000000a00057c82 */ /* 0x000fec0008000000 */
[----:B------:R2:W-:Y:S01]  /*3760*/  UTCQMMA gdesc[UR6], gdesc[UR8], tmem[UR14], tmem[UR20], idesc[UR21], UP2 ;  /* 0x00ff1408060075ea */ /* 0x0005e2000900030e */
[----:B------:R-:W-:Y:S01]  /*3770*/  UPLOP3.LUT UP2, UPT, UPT, UPT, UPT, 0x80, 0x8 ;  /* 0x000000000008789c */ /* 0x000fe20003f4f070 */
[----:B------:R2:W-:Y:S01]  /*3780*/  UTCBAR.MULTICAST [UR4], URZ, UR15 ;  /* 0x000000ff040073e9 */ /* 0x0005e2000800080f */
[----:B------:R-:W-:Y:S09]  /*3790*/  BRA.U UP3, `(.L_x_64) ;  /* 0xfffffffd038c7547 */ /* 0x000ff2000b83ffff */
.L_x_61:
[----:B--2---:R-:W-:Y:S01]  /*37a0*/  UIADD3 UR4, UPT, UPT, UR18, 0x1, URZ ;  /* 0x0000000112047890 */ /* 0x004fe2000fffe0ff */
[C---:B------:R-:W-:Y:S01]  /*37b0*/  ISETP.NE.AND P0, PT, R10.reuse, 0x2, PT ;  /* 0x000000020a00780c */ /* 0x040fe20003f05270 */
[----:B------:R-:W-:Y:S02]  /*37c0*/  UIADD3 UR5, UPT, UPT, UR19, 0x80, URZ ;  /* 0x0000008013057890 */ /* 0x000fe4000fffe0ff */
[----:B------:R-:W-:Y:S01]  /*37d0*/  UISETP.NE.AND UP0, UPT, UR4, 0x4, UPT ;  /* 0x000000040400788c */ /* 0x000fe2000bf05270 */
[----:B-1----:R-:W-:Y:S02]  /*37e0*/  SEL R0, RZ, 0x1, P0 ;  /* 0x00000001ff007807 */ /* 0x002fe40000000000 */
[----:B------:R-:W-:Y:S01]  /*37f0*/  SEL R10, R10, RZ, P0 ;  /* 0x000000ff0a0a7207 */ /* 0x000fe20000000000 */
[----:B------:R-:W-:Y:S01]  /*3800*/  USEL UR6, URZ, 0x1, UP0 ;  /* 0x00000001ff067887 */ /* 0x000fe20008000000 */
[----:B------:R-:W-:Y:S01]  /*3810*/  LOP3.LUT R9, R9, R0, RZ, 0x3c, !PT ;  /* 0x0000000009097212 */ /* 0x000fe200078e3cff */
[----:B------:R-:W-:Y:S01]  /*3820*/  USEL UR18, UR4, URZ, UP0 ;  /* 0x000000ff04127287 */ /* 0x000fe20008000000 */
[----:B------:R1:W-:Y:S03]  /*3830*/  UTCBAR [UR5], URZ ;  /* 0x000000ff050073e9 */ /* 0x0003e600080000ff */
[----:B------:R-:W-:Y:S01]  /*3840*/  LOP3.LUT R11, R11, UR6, RZ, 0x3c, !PT ;  /* 0x000000060b0b7c12 */ /* 0x000fe2000f8e3cff */
[----:B------:R-:W-:Y:S07]  /*3850*/  @P1 BRA `(.L_x_65) ;  /* 0xfffffff800c41947 */ /* 0x000fee000383ffff */
[----:B------:R-:W2:Y:S01]  /*3860*/  S2UR UR8, SR_CgaCtaId ;  /* 0x00000000000879c3 */ /* 0x000ea20000008800 */
[----:B------:R-:W-:Y:S01]  /*3870*/  ELECT P0, URZ, PT ;  /* 0x0000000000ff782f */ /* 0x000fe20003800000 */
[----:B------:R-:W-:Y:S01]  /*3880*/  IMAD.MOV.U32 R0, RZ, RZ, 0x1 ;  /* 0x00000001ff007424 */ /* 0x000fe200078e00ff */
[----:B------:R-:W-:Y:S01]  /*3890*/  UIADD3 UR13, UPT, UPT, UR13, 0xa0, URZ ;  /* 0x000000a00d0d7890 */ /* 0x000fe2000fffe0ff */
[----:B------:R-:W-:Y:S01]  /*38a0*/  SHF.L.U32 R3, R11, 0x1f, RZ ;  /* 0x0000001f0b037819 */ /* 0x000fe200000006ff */
[----:B------:R-:W-:-:S03]  /*38b0*/  UMOV UR4, 0x40 ;  /* 0x0000004000047882 */ /* 0x000fc60000000000 */
[----:B------:R-:W-:Y:S01]  /*38c0*/  UVIRTCOUNT.DEALLOC.SMPOOL 0x80 ;  /* 0x000000800000784c */ /* 0x000fe20000000000 */
[----:B--2---:R-:W-:Y:S02]  /*38d0*/  ULEA UR8, UR8, UR4, 0x18 ;  /* 0x0000000408087291 */ /* 0x004fe4000f8ec0ff */
[----:B------:R-:W-:-:S07]  /*38e0*/  ULEA UR4, UR18, UR13, 0x3 ;  /* 0x0000000d12047291 */ /* 0x000fce000f8e18ff */
[----:B------:R2:W-:Y:S02]  /*38f0*/  @P0 STS.U8 [UR8+0x1c], R0 ;  /* 0x00001c00ff000988 */ /* 0x0005e40008000008 */
[----:B------:R-:W4:Y:S02]  /*3900*/  SYNCS.PHASECHK.TRANS64.TRYWAIT P0, [UR4], R3 ;  /* 0x00000003ff0075a7 */ /* 0x000f240008001104 */
[----:B--2-4-:R-:W-:Y:S05]  /*3910*/  @!P0 BRA `(.L_x_66) ;  /* 0x0000004000c48947 */ /* 0x014fea0003800000 */
.L_x_129:
[----:B------:R-:W-:-:S04]  /*3920*/  UIADD3 UR4, UPT, UPT, UR18, 0x1, URZ ;  /* 0x0000000112047890 */ /* 0x000fc8000fffe0ff */
[----:B------:R-:W-:-:S04]  /*3930*/  UISETP.NE.AND UP0, UPT, UR4, 0x4, UPT ;  /* 0x000000040400788c */ /* 0x000fc8000bf05270 */
[----:B------:R-:W-:Y:S02]  /*3940*/  USEL UR6, URZ, 0x1, UP0 ;  /* 0x00000001ff067887 */ /* 0x000fe40008000000 */
[----:B------:R-:W-:-:S04]  /*3950*/  USEL UR4, UR4, URZ, UP0 ;  /* 0x000000ff04047287 */ /* 0x000fc80008000000 */
[----:B-1----:R-:W-:Y:S01]  /*3960*/  ULEA UR5, UR4, UR13, 0x3 ;  /* 0x0000000d04057291 */ /* 0x002fe2000f8e18ff */
[----:B------:R-:W-:-:S04]  /*3970*/  LOP3.LUT R2, R11, UR6, RZ, 0x3c, !PT ;  /* 0x000000060b027c12 */ /* 0x000fc8000f8e3cff */
[----:B--2---:R-:W-:-:S04]  /*3980*/  SHF.L.U32 R3, R2, 0x1f, RZ ;  /* 0x0000001f02037819 */ /* 0x004fc800000006ff */
[----:B------:R-:W1:Y:S02]  /*3990*/  SYNCS.PHASECHK.TRANS64.TRYWAIT P0, [UR5], R3 ;  /* 0x00000003ff0075a7 */ /* 0x000e640008001105 */
[----:B-1----:R-:W-:Y:S05]  /*39a0*/  @!P0 BRA `(.L_x_67) ;  /* 0x0000004000b88947 */ /* 0x002fea0003800000 */
.L_x_131:
        /* <DEDUP_REMOVED lines=9> */
.L_x_133:
[----:B------:R-:W-:-:S04]  /*3a40*/  UIADD3 UR4, UPT, UPT, UR4, 0x1, URZ ;  /* 0x0000000104047890 */ /* 0x000fc8000fffe0ff */
[----:B------:R-:W-:-:S04]  /*3a50*/  UISETP.NE.AND UP0, UPT, UR4, 0x4, UPT ;  /* 0x000000040400788c */ /* 0x000fc8000bf05270 */
[----:B------:R-:W-:Y:S02]  /*3a60*/  USEL UR5, URZ, 0x1, UP0 ;  /* 0x00000001ff057887 */ /* 0x000fe40008000000 */
[----:B------:R-:W-:-:S04]  /*3a70*/  USEL UR4, UR4, URZ, UP0 ;  /* 0x000000ff04047287 */ /* 0x000fc80008000000 */
[----:B------:R-:W-:Y:S01]  /*3a80*/  ULEA UR4, UR4, UR13, 0x3 ;  /* 0x0000000d04047291 */ /* 0x000fe2000f8e18ff */
[----:B-1----:R-:W-:-:S04]  /*3a90*/  LOP3.LUT R3, R2, UR5, RZ, 0x3c, !PT ;  /* 0x0000000502037c12 */ /* 0x002fc8000f8e3cff */
[----:B------:R-:W-:-:S04]  /*3aa0*/  SHF.L.U32 R3, R3, 0x1f, RZ ;  /* 0x0000001f03037819 */ /* 0x000fc800000006ff */
[----:B------:R-:W1:Y:S02]  /*3ab0*/  SYNCS.PHASECHK.TRANS64.TRYWAIT P0, [UR4], R3 ;  /* 0x00000003ff0075a7 */ /* 0x000e640008001104 */
[----:B-1----:R-:W-:Y:S05]  /*3ac0*/  @!P0 BRA `(.L_x_69) ;  /* 0x0000004000a08947 */ /* 0x002fea0003800000 */
.L_x_135:
[----:B------:R-:W-:Y:S01]  /*3ad0*/  NOP ;  /* 0x0000000000007918 */ /* 0x000fe20000000000 */
[----:B-1----:R-:W1:Y:S01]  /*3ae0*/  LDS R0, [UR8+0x14] ;  /* 0x00001408ff007984 */ /* 0x002e620008000800 */
[----:B------:R-:W-:Y:S01]  /*3af0*/  ULOP3.LUT UR4, UR24, 0xffff, URZ, 0xc0, !UPT ;  /* 0x0000ffff18047892 */ /* 0x000fe2000f8ec0ff */
[----:B------:R-:W-:Y:S01]  /*3b00*/  UMOV UR5, 0xffff ;  /* 0x0000ffff00057882 */ /* 0x000fe20000000000 */
[----:B------:R-:W-:Y:S02]  /*3b10*/  UMOV UR6, 0x1 ;  /* 0x0000000100067882 */ /* 0x000fe40000000000 */
[----:B------:R-:W-:-:S04]  /*3b20*/  USHF.R.U32.HI UR4, URZ, 0x5, UR4 ;  /* 0x00000005ff047899 */ /* 0x000fc80008011604 */
[----:B------:R-:W-:Y:S02]  /*3b30*/  USHF.L.U32 UR5, UR5, UR4, URZ ;  /* 0x0000000405057299 */ /* 0x000fe400080006ff */
[----:B------:R-:W-:-:S04]  /*3b40*/  USHF.L.U32 UR4, UR6, UR4, URZ ;  /* 0x0000000406047299 */ /* 0x000fc800080006ff */
[----:B-1----:R-:W-:-:S04]  /*3b50*/  LOP3.LUT R0, R0, UR5, RZ, 0xc0, !PT ;  /* 0x0000000500007c12 */ /* 0x002fc8000f8ec0ff */
[----:B------:R-:W-:-:S13]  /*3b60*/  ISETP.NE.AND P0, PT, R0, UR5, PT ;  /* 0x0000000500007c0c */ /* 0x000fda000bf05270 */
[----:B------:R-:W-:Y:S05]  /*3b70*/  @P0 BRA `(.L_x_70) ;  /* 0x0000000000580947 */ /* 0x000fea0003800000 */
[----:B------:R-:W1:Y:S02]  /*3b80*/  LDS R0, [UR8+0x18] ;  /* 0x00001808ff007984 */ /* 0x000e640008000800 */
[----:B-1----:R-:W-:-:S04]  /*3b90*/  LOP3.LUT R0, R0, UR4, RZ, 0xc0, !PT ;  /* 0x0000000400007c12 */ /* 0x002fc8000f8ec0ff */
[----:B------:R-:W-:-:S13]  /*3ba0*/  ISETP.NE.AND P0, PT, R0, UR4, PT ;  /* 0x0000000400007c0c */ /* 0x000fda000bf05270 */
[----:B------:R-:W-:Y:S05]  /*3bb0*/  @P0 BRA `(.L_x_71) ;  /* 0x00000000003c0947 */ /* 0x000fea0003800000 */
[----:B------:R-:W1:Y:S01]  /*3bc0*/  S2R R2, SR_LANEID ;  /* 0x0000000000027919 */ /* 0x000e620000000000 */
[----:B------:R-:W-:Y:S01]  /*3bd0*/  ULOP3.LUT UR5, URZ, UR5, URZ, 0x33, !UPT ;  /* 0x00000005ff057292 */ /* 0x000fe2000f8e33ff */
[----:B------:R-:W-:Y:S01]  /*3be0*/  LOP3.LUT R4, RZ, UR4, RZ, 0x33, !PT ;  /* 0x00000004ff047c12 */ /* 0x000fe2000f8e33ff */
[----:B------:R-:W-:Y:S02]  /*3bf0*/  VOTEU.ANY UR4, UPT, PT ;  /* 0x0000000000047886 */ /* 0x000fe400038e0100 */
[----:B------:R-:W-:Y:S01]  /*3c00*/  UFLO.U32 UR4, UR4 ;  /* 0x00000004000472bd */ /* 0x000fe200080e0000 */
[----:B------:R-:W2:Y:S01]  /*3c10*/  REDUX UR6, R4 ;  /* 0x00000000040673c4 */ /* 0x000ea20000000000 */
[----:B------:R-:W-:-:S06]  /*3c20*/  IMAD.U32 R0, RZ, RZ, UR5 ;  /* 0x00000005ff007e24 */ /* 0x000fcc000f8e00ff */
[----:B------:R4:W-:Y:S01]  /*3c30*/  UTCATOMSWS.AND URZ, UR5 ;  /* 0x0000000500ff79e3 */ /* 0x0009e20008000000 */
[----:B------:R-:W3:Y:S01]  /*3c40*/  REDUX UR7, R0 ;  /* 0x00000000000773c4 */ /* 0x000ee20000000000 */
[----:B-1----:R-:W-:Y:S01]  /*3c50*/  ISETP.EQ.U32.AND P0, PT, R2, UR4, PT ;  /* 0x0000000402007c0c */ /* 0x002fe2000bf02070 */
[----:B--2---:R-:W-:Y:S01]  /*3c60*/  IMAD.U32 R2, RZ, RZ, UR6 ;  /* 0x00000006ff027e24 */ /* 0x004fe2000f8e00ff */
[----:B---3--:R-:W-:-:S11]  /*3c70*/  MOV R3, UR7 ;  /* 0x0000000700037c02 */ /* 0x008fd60008000f00 */
[----:B------:R4:W-:Y:S04]  /*3c80*/  @P0 ATOMS.AND RZ, [UR8+0x14], R3 ;  /* 0x00001403ffff098c */ /* 0x0009e8000a800008 */
[----:B------:R4:W-:Y:S01]  /*3c90*/  @P0 ATOMS.AND RZ, [UR8+0x18], R2 ;  /* 0x00001802ffff098c */ /* 0x0009e2000a800008 */
[----:B------:R-:W-:Y:S05]  /*3ca0*/  BRA `(.L_x_72) ;  /* 0x0000000000147947 */ /* 0x000fea0003800000 */
.L_x_71:
[----:B------:R-:W-:Y:S02]  /*3cb0*/  MOV R2, 0x3cd0 ;  /* 0x00003cd000027802 */ /* 0x000fe40000000f00 */
[----:B---3-5:R-:W-:Y:S05]  /*3cc0*/  CALL.REL.NOINC `($__internal_0_$__cuda_sm10x_tcgen05_guardrail_trap_col_being_dealloced_not_returned_by_alloc) ;  /* 0x0000004000fc7944 */ /* 0x028fea0003c00000 */
[----:B------:R-:W-:Y:S05]  /*3cd0*/  BRA `(.L_x_72) ;  /* 0x0000000000087947 */ /* 0x000fea0003800000 */
.L_x_70:
[----:B------:R-:W-:Y:S02]  /*3ce0*/  MOV R2, 0x3d00 ;  /* 0x00003d0000027802 */ /* 0x000fe40000000f00 */
[----:B---3-5:R-:W-:Y:S05]  /*3cf0*/  CALL.REL.NOINC `($__internal_2_$__cuda_sm10x_tcgen05_guardrail_trap_unallocated_columns_being_dealloced) ;  /* 0x0000004400087944 */ /* 0x028fea0003c00000 */
.L_x_72:
[----:B------:R-:W-:Y:S01]  /*3d00*/  NOP ;  /* 0x0000000000007918 */ /* 0x000fe20000000000 */
[----:B----4-:R-:W-:Y:S05]  /*3d10*/  EXIT ;  /* 0x000000000000794d */ /* 0x010fea0003800000 */
.L_x_54:
[----:B------:R-:W-:-:S09]  /*3d20*/  UISETP.NE.OR UP0, UPT, UR17, 0x3, !UP3 ;  /* 0x000000031100788c */ /* 0x000fd2000df05670 */
[----:B------:R-:W-:Y:S05]  /*3d30*/  BRA.U UP0, `(.L_x_73) ;  /* 0x0000000d00807547 */ /* 0x000fea000b800000 */
[----:B------:R-:W2:Y:S01]  /*3d40*/  S2UR UR10, SR_CgaCtaId ;  /* 0x00000000000a79c3 */ /* 0x000ea20000008800 */
[----:B------:R-:W3:Y:S01]  /*3d50*/  LDCU UR32, c[0x0][0x370] ;  /* 0x00006e00ff2077ac */ /* 0x000ee20008000800 */
[----:B------:R-:W-:Y:S02]  /*3d60*/  HFMA2 R13, -RZ, RZ, 0, 0 ;  /* 0x00000000ff0d7431 */ /* 0x000fe400000001ff */
[----:B------:R-:W-:Y:S01]  /*3d70*/  IMAD.MOV.U32 R15, RZ, RZ, 0x1 ;  /* 0x00000001ff0f7424 */ /* 0x000fe200078e00ff */
[----:B------:R-:W-:Y:S01]  /*3d80*/  MOV R7, 0x1000 ;  /* 0x0000100000077802 */ /* 0x000fe20000000f00 */
[----:B------:R-:W3:Y:S01]  /*3d90*/  LDCU.128 UR28, c[0x0][0xb10] ;  /* 0x00016200ff1c77ac */ /* 0x000ee20008000c00 */
[----:B------:R-:W-:Y:S01]  /*3da0*/  IMAD.MOV.U32 R14, RZ, RZ, RZ ;  /* 0x000000ffff0e7224 */ /* 0x000fe200078e00ff */
[----:B------:R-:W4:Y:S01]  /*3db0*/  LDC.64 R16, c[0x0][0x348] ;  /* 0x0000d200ff107b82 */ /* 0x000f220000000a00 */
[----:B------:R-:W1:Y:S01]  /*3dc0*/  LDCU UR27, c[0x0][0x374] ;  /* 0x00006e80ff1b77ac */ /* 0x000e620008000800 */
[----:B------:R-:W2:Y:S06]  /*3dd0*/  LDCU UR15, c[0x0][0xb0c] ;  /* 0x00016180ff0f77ac */ /* 0x000eac0008000800 */
[----:B------:R-:W4:Y:S01]  /*3de0*/  LDC.64 R2, c[0x0][0x888] ;  /* 0x00022200ff027b82 */ /* 0x000f220000000a00 */
[----:B------:R-:W2:Y:S01]  /*3df0*/  LDCU UR39, c[0x0][0xb20] ;  /* 0x00016400ff2777ac */ /* 0x000ea20008000800 */
[----:B------:R-:W2:Y:S06]  /*3e00*/  LDCU UR4, c[0x0][0xb30] ;  /* 0x00016600ff0477ac */ /* 0x000eac0008000800 */
[----:B------:R-:W4:Y:S01]  /*3e10*/  LDC.64 R4, c[0x0][0x890] ;  /* 0x00022400ff047b82 */ /* 0x000f220000000a00 */
[----:B------:R-:W-:Y:S01]  /*3e20*/  UMOV UR21, 0x400 ;  /* 0x0000040000157882 */ /* 0x000fe20000000000 */
[----:B---3--:R-:W-:-:S02]  /*3e30*/  UIMAD.WIDE.U32 UR6, UR32, UR28, URZ ;  /* 0x0000001c200672a5 */ /* 0x008fc4000f8e00ff */
[----:B-1----:R-:W-:Y:S02]  /*3e40*/  UIMAD.WIDE.U32 UR8, UR27, UR31, URZ ;  /* 0x0000001f1b0872a5 */ /* 0x002fe4000f8e00ff */
[----:B--2---:R-:W-:Y:S02]  /*3e50*/  ULEA UR21, UR10, UR21, 0x18 ;  /* 0x000000150a157291 */ /* 0x004fe4000f8ec0ff */
[----:B------:R-:W-:Y:S02]  /*3e60*/  UPLOP3.LUT UP3, UPT, UPT, UPT, UPT, 0x40, 0x4 ;  /* 0x000000000004789c */ /* 0x000fe40003f6e870 */
[----:B------:R-:W-:Y:S02]  /*3e70*/  UIADD3 UR33, UPT, UPT, UR21, 0x38, URZ ;  /* 0x0000003815217890 */ /* 0x000fe4000fffe0ff */
[----:B------:R-:W-:Y:S01]  /*3e80*/  UIADD3 UR17, UPT, UPT, UR21, 0x30, URZ ;  /* 0x0000003015117890 */ /* 0x000fe2000fffe0ff */
[----:B------:R-:W-:Y:S01]  /*3e90*/  UMOV UR6, UR7 ;  /* 0x0000000700067c82 */ /* 0x000fe20008000000 */
[----:B------:R-:W-:Y:S01]  /*3ea0*/  UMOV UR35, UR9 ;  /* 0x0000000900237c82 */ /* 0x000fe20008000000 */
[----:B------:R-:W-:-:S02]  /*3eb0*/  UISETP.GE.AND UP0, UPT, UR42, 0x1, UPT ;  /* 0x000000012a00788c */ /* 0x000fc4000bf06270 */
[----:B------:R-:W-:Y:S01]  /*3ec0*/  UISETP.NE.AND UP4, UPT, UR42, 0x1, UPT ;  /* 0x000000012a00788c */ /* 0x000fe2000bf85270 */
[----:B------:R-:W1:Y:S01]  /*3ed0*/  LDCU.64 UR22, c[0x0][0xb28] ;  /* 0x00016500ff1677ac */ /* 0x000e620008000a00 */
[----:B------:R-:W-:Y:S02]  /*3ee0*/  UISETP.NE.AND UP6, UPT, UR15, 0x1, UPT ;  /* 0x000000010f00788c */ /* 0x000fe4000bfc5270 */
[----:B------:R-:W-:Y:S02]  /*3ef0*/  UISETP.NE.AND UP5, UPT, UR30, 0x1, UPT ;  /* 0x000000011e00788c */ /* 0x000fe4000bfa5270 */
[----:B------:R-:W-:Y:S02]  /*3f00*/  UPRMT UR33, UR10, 0x654, UR33 ;  /* 0x000006540a217896 */ /* 0x000fe40008000021 */
[----:B------:R-:W-:Y:S02]  /*3f10*/  USHF.R.U32.HI UR37, URZ, UR29, UR6 ;  /* 0x0000001dff257299 */ /* 0x000fe40008011606 */
[----:B------:R-:W-:-:S02]  /*3f20*/  UPRMT UR34, UR10, 0x654, UR17 ;  /* 0x000006540a227896 */ /* 0x000fc40008000011 */
[----:B------:R-:W-:Y:S02]  /*3f30*/  USHF.R.U32.HI UR35, URZ, UR39, UR35 ;  /* 0x00000027ff237299 */ /* 0x000fe40008011623 */
[----:B------:R-:W-:-:S11]  /*3f40*/  UISETP.NE.AND UP2, UPT, UR4, 0x1, UPT ;  /* 0x000000010400788c */ /* 0x000fd6000bf45270 */
.L_x_82:
[C---:B------:R-:W-:Y:S02]  /*3f50*/  LEA R12, R14.reuse, UR21, 0x3 ;  /* 0x000000150e0c7c11 */ /* 0x040fe4000f8e18ff */
[----:B------:R-:W-:Y:S02]  /*3f60*/  SHF.L.U32 R9, R13, 0x1f, RZ ;  /* 0x0000001f0d097819 */ /* 0x000fe400000006ff */
[----:B------:R-:W-:Y:S02]  /*3f70*/  LEA R10, R14, UR21, 0x4 ;  /* 0x000000150e0a7c11 */ /* 0x000fe4000f8e20ff */
[----:B--2---:R-:W2:Y:S02]  /*3f80*/  SYNCS.PHASECHK.TRANS64.TRYWAIT P0, [R12+URZ+0x60], R9 ;  /* 0x000060090c0075a7 */ /* 0x004ea400080011ff */
[----:B--2---:R-:W-:Y:S05]  /*3f90*/  @!P0 BRA `(.L_x_74) ;  /* 0x0000003c00848947 */ /* 0x004fea0003800000 */
.L_x_136:
[----:B--2---:R-:W2:Y:S01]  /*3fa0*/  LDS.128 R8, [R10+0xf0] ;  /* 0x0000f0000a087984 */ /* 0x004ea20000000c00 */
[----:B------:R-:W-:Y:S01]  /*3fb0*/  UISETP.GE.AND UP0, UPT, UR42, 0x1, UPT ;  /* 0x000000012a00788c */ /* 0x000fe2000bf06270 */
[----:B------:R-:W-:Y:S01]  /*3fc0*/  @!PT LDS RZ, [RZ] ;  /* 0x00000000fffff984 */ /* 0x000fe20000000800 */
[----:B------:R-:W-:Y:S01]  /*3fd0*/  @!PT LDS RZ, [RZ] ;  /* 0x00000000fffff984 */ /* 0x000fe20000000800 */
[----:B------:R-:W-:Y:S01]  /*3fe0*/  @!PT LDS RZ, [RZ] ;  /* 0x00000000fffff984 */ /* 0x000fe20000000800 */
[----:B------:R-:W-:Y:S01]  /*3ff0*/  @!PT LDS RZ, [RZ] ;  /* 0x00000000fffff984 */ /* 0x000fe20000000800 */
[----:B------:R3:W-:Y:S06]  /*4000*/  MEMBAR.ALL.CTA ;  /* 0x0000000000007992 */ /* 0x0007ec0000008000 */
[----:B---3--:R-:W3:Y:S01]  /*4010*/  FENCE.VIEW.ASYNC.S ;  /* 0x00000000000073c6 */ /* 0x008ee20000000000 */
[----:B--2---:R-:W-:Y:S11]  /*4020*/  LOP3.LUT P0, RZ, R10, 0x1, RZ, 0xc0, !PT ;  /* 0x000000010aff7812 */ /* 0x004ff6000780c0ff */
[----:B------:R-:W-:Y:S02]  /*4030*/  @!UPT UIADD3 URZ, UPT, UPT, URZ, URZ, URZ ;  /* 0x000000fffffff290 */ /* 0x000fe4000fffe0ff */
[----:B---3--:R-:W-:Y:S01]  /*4040*/  VOTEU.ANY UP1, P0 ;  /* 0x0000000000ff7886 */ /* 0x008fe20000020100 */
[----:B------:R-:W-:Y:S11]  /*4050*/  PLOP3.LUT P0, PT, PT, PT, UP1, 0x80, 0x8 ;  /* 0x000000000008781c */ /* 0x000ff60003f0f018 */
[----:B------:R-:W-:Y:S02]  /*4060*/  @!UPT UIADD3 URZ, UPT, UPT, URZ, URZ, URZ ;  /* 0x000000fffffff290 */ /* 0x000fe4000fffe0ff */
[----:B------:R-:W-:Y:S02]  /*4070*/  @P0 SHF.R.U32.HI R0, RZ, 0x10, R9 ;  /* 0x00000010ff000819 */ /* 0x000fe40000011609 */
[----:B------:R-:W-:Y:S02]  /*4080*/  @P0 MOV R6, R8 ;  /* 0x0000000800060202 */ /* 0x000fe40000000f00 */
[----:B------:R-:W-:Y:S01]  /*4090*/  @P0 R2UR UR4, R0 ;  /* 0x00000000000402ca */ /* 0x000fe200000e0000 */
[----:B------:R-:W-:Y:S01]  /*40a0*/  VIADD R0, R12, 0x70 ;  /* 0x000000700c007836 */ /* 0x000fe20000000000 */
[----:B------:R-:W-:Y:S02]  /*40b0*/  @P0 LOP3.LUT R8, R9, 0xffff, RZ, 0xc0, !PT ;  /* 0x0000ffff09080812 */ /* 0x000fe400078ec0ff */
[----:B------:R-:W-:Y:S02]  /*40c0*/  @P0 R2UR UR6, R6 ;  /* 0x00000000060602ca */ /* 0x000fe400000e0000 */
[----:B------:R-:W-:Y:S02]  /*40d0*/  PRMT R0, RZ, 0x654, R0 ;  /* 0x00000654ff007816 */ /* 0x000fe40000000000 */
[----:B------:R-:W-:Y:S02]  /*40e0*/  @P0 R2UR UR5, R8 ;  /* 0x00000000080502ca */ /* 0x000fe400000e0000 */
[----:B------:R2:W-:Y:S03]  /*40f0*/  SYNCS.ARRIVE.TRANS64.RED.A1T0 RZ, [R0+URZ], RZ ;  /* 0x000000ff00ff79a7 */ /* 0x0005e600081004ff */
[----:B------:R-:W-:Y:S04]  /*4100*/  @UP1 UMOV UR26, UR4 ;  /* 0x00000004001a1c82 */ /* 0x000fe80008000000 */
[----:B------:R-:W-:Y:S04]  /*4110*/  @UP1 UMOV UR14, UR6 ;  /* 0x00000006000e1c82 */ /* 0x000fe80008000000 */
[----:B------:R-:W-:Y:S01]  /*4120*/  @UP1 UMOV UR13, UR5 ;  /* 0x00000005000d1c82 */ /* 0x000fe20008000000 */
[----:B------:R-:W-:Y:S05]  /*4130*/  BRA.U !UP0, `(.L_x_75) ;  /* 0x0000000108a47547 */ /* 0x000fea000b800000 */
[----:B------:R-:W-:Y:S02]  /*4140*/  UIMAD.WIDE.U32 UR8, UR13, UR31, URZ ;  /* 0x0000001f0d0872a5 */ /* 0x000fe4000f8e00ff */
[----:B------:R-:W-:Y:S02]  /*4150*/  UIMAD.WIDE.U32 UR10, UR14, UR28, URZ ;  /* 0x0000001c0e0a72a5 */ /* 0x000fe4000f8e00ff */
[----:B------:R-:W-:Y:S02]  /*4160*/  USEL UR4, UR27, UR35, !UP5 ;  /* 0x000000231b047287 */ /* 0x000fe4000e800000 */
[----:B------:R-:W-:Y:S02]  /*4170*/  USEL UR7, UR32, UR37, !UP6 ;  /* 0x0000002520077287 */ /* 0x000fe4000f000000 */
[----:B-1----:R-:W-:Y:S02]  /*4180*/  UIMAD.WIDE.U32 UR18, UR4, UR22, URZ ;  /* 0x00000016041272a5 */ /* 0x002fe4000f8e00ff */
[----:B------:R-:W-:Y:S01]  /*4190*/  UIMAD.WIDE.U32 UR24, UR7, UR22, URZ ;  /* 0x00000016071872a5 */ /* 0x000fe2000f8e00ff */
[----:B------:R-:W-:Y:S02]  /*41a0*/  UMOV UR5, UR9 ;  /* 0x0000000900057c82 */ /* 0x000fe40008000000 */
[----:B------:R-:W-:Y:S03]  /*41b0*/  USHF.R.U32.HI UR6, URZ, UR39, UR5 ;  /* 0x00000027ff067299 */ /* 0x000fe60008011605 */
[----:B------:R-:W-:Y:S01]  /*41c0*/  UMOV UR5, UR11 ;  /* 0x0000000b00057c82 */ /* 0x000fe20008000000 */
[----:B------:R-:W-:Y:S02]  /*41d0*/  USEL UR6, UR13, UR6, !UP5 ;  /* 0x000000060d067287 */ /* 0x000fe4000e800000 */
[----:B------:R-:W-:Y:S02]  /*41e0*/  USHF.R.U32.HI UR8, URZ, UR29, UR5 ;  /* 0x0000001dff087299 */ /* 0x000fe40008011605 */
[----:B------:R-:W-:Y:S01]  /*41f0*/  UIMAD.WIDE.U32 UR10, UR6, UR22, URZ ;  /* 0x00000016060a72a5 */ /* 0x000fe2000f8e00ff */
[----:B------:R-:W-:Y:S02]  /*4200*/  UMOV UR5, UR19 ;  /* 0x0000001300057c82 */ /* 0x000fe40008000000 */
[----:B------:R-:W-:Y:S03]  /*4210*/  @UP4 USHF.R.U32.HI UR4, URZ, UR23, UR5 ;  /* 0x00000017ff044299 */ /* 0x000fe60008011605 */
[----:B------:R-:W-:Y:S01]  /*4220*/  UMOV UR5, UR25 ;  /* 0x0000001900057c82 */ /* 0x000fe20008000000 */
[----:B------:R-:W-:Y:S02]  /*4230*/  UIMAD UR4, UR42, UR4, URZ ;  /* 0x000000042a0472a4 */ /* 0x000fe4000f8e02ff */
[----:B------:R-:W-:Y:S02]  /*4240*/  @UP4 USHF.R.U32.HI UR7, URZ, UR23, UR5 ;  /* 0x00000017ff074299 */ /* 0x000fe40008011605 */
[----:B------:R-:W-:Y:S02]  /*4250*/  USEL UR5, UR14, UR8, !UP6 ;  /* 0x000000080e057287 */ /* 0x000fe4000f000000 */
[----:B------:R-:W-:Y:S02]  /*4260*/  UIMAD UR8, UR42, UR7, URZ ;  /* 0x000000072a0872a4 */ /* 0x000fe4000f8e02ff */
[----:B------:R-:W-:Y:S03]  /*4270*/  UISETP.GE.AND UP0, UPT, UR6, UR4, UPT ;  /* 0x000000040600728c */ /* 0x000fe6000bf06270 */
[----:B------:R-:W-:Y:S01]  /*4280*/  UMOV UR4, UR11 ;  /* 0x0000000b00047c82 */ /* 0x000fe20008000000 */
[----:B------:R-:W-:Y:S02]  /*4290*/  UISETP.GE.OR UP0, UPT, UR5, UR8, UP0 ;  /* 0x000000080500728c */ /* 0x000fe40008706670 */
[----:B------:R-:W-:Y:S02]  /*42a0*/  USHF.R.U32.HI UR4, URZ, UR23, UR4 ;  /* 0x00000017ff047299 */ /* 0x000fe40008011604 */
[----:B------:R-:W-:Y:S02]  /*42b0*/  UIMAD.WIDE.U32 UR8, UR5, UR22, URZ ;  /* 0x00000016050872a5 */ /* 0x000fe4000f8e00ff */
[----:B------:R-:W-:Y:S04]  /*42c0*/  USEL UR10, UR6, UR4, !UP4 ;  /* 0x00000004060a7287 */ /* 0x000fe8000e000000 */
[----:B------:R-:W-:Y:S01]  /*42d0*/  UIADD3 UR11, UPT, UPT, -UR10, URZ, URZ ;  /* 0x000000ff0a0b7290 */ /* 0x000fe2000fffe1ff */
[----:B------:R-:W-:Y:S02]  /*42e0*/  @!UP0 UMOV UR4, UR9 ;  /* 0x0000000900048c82 */ /* 0x000fe40008000000 */
[----:B------:R-:W-:Y:S02]  /*42f0*/  @!UP0 USHF.R.U32.HI UR4, URZ, UR23, UR4 ;  /* 0x00000017ff048299 */ /* 0x000fe40008011604 */
[----:B------:R-:W-:Y:S02]  /*4300*/  UIMAD UR8, UR42, UR11, UR6 ;  /* 0x0000000b2a0872a4 */ /* 0x000fe4000f8e0206 */
[----:B------:R-:W-:Y:S04]  /*4310*/  @!UP0 USEL UR4, UR5, UR4, !UP4 ;  /* 0x0000000405048287 */ /* 0x000fe8000e000000 */
[----:B------:R-:W-:Y:S02]  /*4320*/  @!UP0 UIMAD UR8, UR7, UR8, UR4 ;  /* 0x00000008070882a4 */ /* 0x000fe4000f8e0204 */
[----:B------:R-:W-:Y:S02]  /*4330*/  @!UP0 UIADD3 UR9, UPT, UPT, UR10, -UR4, URZ ;  /* 0x800000040a098290 */ /* 0x000fe4000fffe0ff */
[----:B------:R-:W-:Y:S02]  /*4340*/  UIADD3 UR4, UPT, UPT, -UR5, URZ, URZ ;  /* 0x000000ff05047290 */ /* 0x000fe4000fffe1ff */
[----:B------:R-:W-:Y:S02]  /*4350*/  UIADD3 UR7, UPT, UPT, -UR6, URZ, URZ ;  /* 0x000000ff06077290 */ /* 0x000fe4000fffe1ff */
[----:B------:R-:W-:Y:S02]  /*4360*/  @!UP0 UIMAD UR6, UR9, UR42, UR5 ;  /* 0x0000002a090682a4 */ /* 0x000fe4000f8e0205 */
[----:B------:R-:W-:Y:S02]  /*4370*/  UIMAD UR14, UR15, UR4, UR14 ;  /* 0x000000040f0e72a4 */ /* 0x000fe4000f8e020e */
[----:B------:R-:W-:Y:S01]  /*4380*/  UIMAD UR13, UR30, UR7, UR13 ;  /* 0x000000071e0d72a4 */ /* 0x000fe2000f8e020d */
[----:B------:R-:W-:Y:S02]  /*4390*/  @!UP0 UMOV UR5, UR8 ;  /* 0x0000000800058c82 */ /* 0x000fe40008000000 */
[----:B------:R-:W-:Y:S02]  /*43a0*/  UIMAD UR14, UR5, UR15, UR14 ;  /* 0x0000000f050e72a4 */ /* 0x000fe4000f8e020e */
[----:B------:R-:W-:Y:S11]  /*43b0*/  UIMAD UR13, UR6, UR30, UR13 ;  /* 0x0000001e060d72a4 */ /* 0x000ff6000f8e020d */
[----:B------:R-:W-:Y:S01]  /*43c0*/  @!UPT UIADD3 URZ, UPT, UPT, URZ, URZ, URZ ;  /* 0x000000fffffff290 */ /* 0x000fe2000fffe0ff */
.L_x_75:
[----:B------:R-:W3:Y:S01]  /*43d0*/  @!UP2 LDCU.128 UR8, c[0x0][0xb10] ;  /* 0x00016200ff08a7ac */ /* 0x000ee20008000c00 */
[C---:B----4-:R-:W-:Y:S02]  /*43e0*/  ISETP.NE.U32.AND P1, PT, R4.reuse, RZ, PT ;  /* 0x000000ff0400720c */ /* 0x050fe40003f25070 */
[----:B------:R-:W-:Y:S02]  /*43f0*/  ISETP.NE.U32.AND P0, PT, R4, RZ, PT ;  /* 0x000000ff0400720c */ /* 0x000fe40003f05070 */
[C---:B------:R-:W-:Y:S02]  /*4400*/  ISETP.NE.AND.EX P1, PT, R5.reuse, RZ, PT, P1 ;  /* 0x000000ff0500720c */ /* 0x040fe40003f25310 */
[----:B------:R-:W-:Y:S01]  /*4410*/  ISETP.NE.AND.EX P0, PT, R5, RZ, PT, P0 ;  /* 0x000000ff0500720c */ /* 0x000fe20003f05300 */
[----:B------:R-:W4:Y:S01]  /*4420*/  @!UP2 LDCU UR5, c[0x0][0xb0c] ;  /* 0x00016180ff05a7ac */ /* 0x000f220008000800 */
[----:B------:R-:W-:Y:S01]  /*4430*/  SHF.L.U32 R9, R15, 0x1f, RZ ;  /* 0x0000001f0f097819 */ /* 0x000fe200000006ff */
[----:B------:R-:W-:Y:S02]  /*4440*/  USHF.L.U32 UR19, UR16, 0x6, URZ ;  /* 0x0000000610137899 */ /* 0x000fe400080006ff */
[----:B------:R-:W-:Y:S02]  /*4450*/  USHF.L.U32 UR18, UR20, 0x7, URZ ;  /* 0x0000000714127899 */ /* 0x000fe400080006ff */
[----:B---3--:R-:W-:Y:S07]  /*4460*/  UIMAD.WIDE.U32 UR6, UR14, UR8, URZ ;  /* 0x000000080e0672a5 */ /* 0x008fee000f8e00ff */
[----:B------:R-:W-:Y:S01]  /*4470*/  @!UP2 UMOV UR4, UR7 ;  /* 0x000000070004ac82 */ /* 0x000fe20008000000 */
[----:B----4-:R-:W-:Y:S02]  /*4480*/  @!UP2 UISETP.NE.AND UP0, UPT, UR5, 0x1, UPT ;  /* 0x000000010500a88c */ /* 0x010fe4000bf05270 */
[----:B------:R-:W-:Y:S02]  /*4490*/  @!UP2 USHF.R.U32.HI UR4, URZ, UR9, UR4 ;  /* 0x00000009ff04a299 */ /* 0x000fe40008011604 */
[----:B------:R-:W-:Y:S02]  /*44a0*/  UIMAD.WIDE.U32 UR6, UR13, UR11, URZ ;  /* 0x0000000b0d0672a5 */ /* 0x000fe4000f8e00ff */
[----:B------:R-:W-:Y:S02]  /*44b0*/  @!UP2 USEL UR8, UR14, UR4, !UP0 ;  /* 0x000000040e08a287 */ /* 0x000fe4000c000000 */
[----:B------:R-:W-:Y:S03]  /*44c0*/  @!UP2 UISETP.NE.AND UP0, UPT, UR10, 0x1, UPT ;  /* 0x000000010a00a88c */ /* 0x000fe6000bf05270 */
[----:B------:R-:W-:Y:S02]  /*44d0*/  @!UP2 UMOV UR6, UR7 ;  /* 0x000000070006ac82 */ /* 0x000fe40008000000 */
[----:B------:R-:W3:Y:S02]  /*44e0*/  @!UP2 LDCU UR4, c[0x0][0xb20] ;  /* 0x00016400ff04a7ac */ /* 0x000ee40008000800 */
[----:B---3--:R-:W-:Y:S04]  /*44f0*/  @!UP2 USHF.R.U32.HI UR6, URZ, UR4, UR6 ;  /* 0x00000004ff06a299 */ /* 0x008fe80008011606 */
[----:B------:R-:W-:Y:S04]  /*4500*/  @!UP2 USEL UR6, UR13, UR6, !UP0 ;  /* 0x000000060d06a287 */ /* 0x000fe8000c000000 */
[----:B------:R-:W-:Y:S02]  /*4510*/  @!UP2 UIADD3 UR4, UPT, UPT, -UR8, UR6, URZ ;  /* 0x000000060804a290 */ /* 0x000fe4000fffe1ff */
[----:B------:R-:W-:Y:S02]  /*4520*/  @!UP2 UIADD3 UR6, UPT, UPT, UR8, -UR6, URZ ;  /* 0x800000060806a290 */ /* 0x000fe4000fffe0ff */
[----:B------:R-:W-:Y:S02]  /*4530*/  @!UP2 UIMAD UR14, UR4, UR5, UR14 ;  /* 0x00000005040ea2a4 */ /* 0x000fe4000f8e020e */
[----:B------:R-:W-:Y:S01]  /*4540*/  @!UP2 UIMAD UR13, UR6, UR10, UR13 ;  /* 0x0000000a060da2a4 */ /* 0x000fe2000f8e020d */
[----:B------:R-:W-:Y:S11]  /*4550*/  BRA.U UP3, `(.L_x_76) ;  /* 0x0000000103107547 */ /* 0x000ff6000b800000 */
[----:B--2---:R-:W-:Y:S04]  /*4560*/  MOV R0, UR38 ;  /* 0x0000002600007c02 */ /* 0x004fe80008000f00 */
[----:B------:R-:W-:Y:S04]  /*4570*/  SHF.L.U32 R11, R0, 0x1f, RZ ;  /* 0x0000001f000b7819 */ /* 0x000fe800000006ff */
[----:B------:R-:W2:Y:S02]  /*4580*/  SYNCS.PHASECHK.TRANS64.TRYWAIT P2, [UR21+0x58], R11 ;  /* 0x0000580bff0075a7 */ /* 0x000ea40008041115 */
[----:B--2---:R-:W-:Y:S05]  /*4590*/  @!P2 BRA `(.L_x_77) ;  /* 0x000000380018a947 */ /* 0x004fea0003800000 */
.L_x_76:
[----:B------:R-:W-:Y:S05]  /*45a0*/  @!P1 BRA `(.L_x_78) ;  /* 0x0000000000309947 */ /* 0x000fea0003800000 */
[----:B------:R-:W-:Y:S01]  /*45b0*/  ISETP.NE.U32.AND P1, PT, R2, RZ, PT ;  /* 0x000000ff0200720c */ /* 0x000fe20003f25070 */
[----:B------:R-:W3:Y:S01]  /*45c0*/  LDCU.64 UR4, c[0x0][0x358] ;  /* 0x00006b00ff0477ac */ /* 0x000ee20008000a00 */
[----:B------:R-:W-:Y:S02]  /*45d0*/  IMAD.MOV.U32 R84, RZ, RZ, 0x1 ;  /* 0x00000001ff547424 */ /* 0x000fe400078e00ff */
[----:B------:R-:W-:Y:S11]  /*45e0*/  ISETP.NE.AND.EX P1, PT, R3, RZ, PT, P1 ;  /* 0x000000ff0300720c */ /* 0x000ff60003f25310 */
[----:B------:R-:W-:Y:S02]  /*45f0*/  @!UPT UIADD3 URZ, UPT, UPT, URZ, URZ, URZ ;  /* 0x000000fffffff290 */ /* 0x000fe4000fffe0ff */
[----:B--2---:R-:W2:Y:S01]  /*4600*/  @P1 LDC.64 R10, c[0x0][0x888] ;  /* 0x00022200ff0a1b82 */ /* 0x004ea20000000a00 */
[----:B------:R-:W-:Y:S04]  /*4610*/  @P1 IMAD R0, R4, UR36, RZ ;  /* 0x0000002404001c24 */ /* 0x000fe8000f8e02ff */
[----:B--2---:R-:W-:Y:S04]  /*4620*/  @P1 IMAD.WIDE R10, R0, 0x4, R10 ;  /* 0x00000004000a1825 */ /* 0x004fe800078e020a */
[----:B------:R-:W-:Y:S01]  /*4630*/  HFMA2 R0, -RZ, RZ, 0, 5.9604644775390625e-08 ;  /* 0x00000001ff007431 */ /* 0x000fe200000001ff */
[----:B---3-5:R3:W5:Y:S04]  /*4640*/  @P1 LDG.E R41, desc[UR4][R10.64] ;  /* 0x000000040a291981 */ /* 0x028768000c1e1900 */
[----:B------:R-:W-:Y:S01]  /*4650*/  @!P1 PRMT R84, R0, 0x7610, R84 ;  /* 0x0000761000549816 */ /* 0x000fe20000000054 */
[----:B---3--:R-:W4:Y:S06]  /*4660*/  @!P1 LDC R41, c[0x0][0x880] ;  /* 0x00022000ff299b82 */ /* 0x008f2c0000000800 */
.L_x_78:
[----:B----45:R-:W-:Y:S01]  /*4670*/  @!P0 FSETP.EQ.AND P1, PT, R41, RZ, PT ;  /* 0x000000ff2900820b */ /* 0x030fe20003f22000 */
[----:B------:R-:W-:Y:S01]  /*4680*/  @!UPT UIADD3 URZ, UPT, UPT, URZ, URZ, URZ ;  /* 0x000000fffffff290 */ /* 0x000fe2000fffe0ff */
[----:B------:R-:W-:Y:S11]  /*4690*/  @!P0 BRA `(.L_x_79) ;  /* 0x0000000000188947 */ /* 0x000ff60003800000 */
[----:B------:R-:W-:Y:S02]  /*46a0*/  LOP3.LUT P0, RZ, R84, 0xff, RZ, 0xc0, !PT ;  /* 0x000000ff54ff7812 */ /* 0x000fe4000780c0ff */
[----:B------:R-:W-:Y:S04]  /*46b0*/  ISETP.NE.U32.AND P1, PT, R2, RZ, PT ;  /* 0x000000ff0200720c */ /* 0x000fe80003f25070 */
[----:B------:R-:W-:Y:S04]  /*46c0*/  ISETP.NE.AND.EX P1, PT, R3, RZ, PT, P1 ;  /* 0x000000ff0300720c */ /* 0x000fe80003f25310 */
[----:B------:R-:W-:Y:S03]  /*46d0*/  PLOP3.LUT P1, PT, P1, PT, PT, 0x8, 0x80 ;  /* 0x000000000080781c */ /* 0x000fe60000f2e170 */
[----:B------:R-:W-:Y:S11]  /*46e0*/  @P0 FSETP.EQ.AND P1, PT, R41, RZ, PT ;  /* 0x000000ff2900020b */ /* 0x000ff60003f22000 */
[----:B------:R-:W-:Y:S02]  /*46f0*/  @!UPT UIADD3 URZ, UPT, UPT, URZ, URZ, URZ ;  /* 0x000000fffffff290 */ /* 0x000fe4000fffe0ff */
.L_x_79:
[----:B------:R-:W3:Y:S01]  /*4700*/  SYNCS.PHASECHK.TRANS64.TRYWAIT P2, [UR21+0x40], R9 ;  /* 0x00004009ff0075a7 */ /* 0x000ee20008041115 */
[----:B------:R-:W-:Y:S04]  /*4710*/  ELECT P0, URZ, PT ;  /* 0x0000000000ff782f */ /* 0x000fe80003800000 */
[----:B------:R-:W-:Y:S11]  /*4720*/  PLOP3.LUT P1, PT, P1, P0, PT, 0xf2, 0x2f ;  /* 0x00000000002f781c */ /* 0x000ff60000f21e72 */
[----:B------:R-:W-:Y:S02]  /*4730*/  @!UPT UIADD3 URZ, UPT, UPT, URZ, URZ, URZ ;  /* 0x000000fffffff290 */ /* 0x000fe4000fffe0ff */
[----:B------:R-:W-:Y:S05]  /*4740*/  @!P1 IADD3 R8, P0, PT, R16, 0x580, RZ ;  /* 0x0000058010089810 */ /* 0x000fea0007f1e0ff */
[----:B------:R-:W-:Y:S01]  /*4750*/  @!P1 IMAD.X R6, RZ, RZ, R17, P0 ;  /* 0x000000ffff069224 */ /* 0x000fe200000e0611 */
[----:B---3--:R-:W-:Y:S07]  /*4760*/  @!P2 BRA `(.L_x_80) ;  /* 0x0000003400bca947 */ /* 0x008fee0003800000 */
.L_x_139:
[----:B------:R-:W-:Y:S01]  /*4770*/  @!P1 R2UR UR5, R8 ;  /* 0x00000000080592ca */ /* 0x000fe200000e0000 */
[----:B------:R-:W-:Y:S01]  /*4780*/  VOTEU.ALL UP0, P1 ;  /* 0x0000000000ff7886 */ /* 0x000fe20000800000 */
[----:B------:R-:W-:Y:S01]  /*4790*/  @!P1 R2UR UR4, R6 ;  /* 0x00000000060492ca */ /* 0x000fe200000e0000 */
[----:B--2---:R-:W-:Y:S01]  /*47a0*/  @!P1 IMAD.MOV.U32 R0, RZ, RZ, 0x1000 ;  /* 0x00001000ff009424 */ /* 0x004fe200078e00ff */
[----:B------:R-:W-:Y:S01]  /*47b0*/  UMOV UR6, 0x0 ;  /* 0x0000000000067882 */ /* 0x000fe20000000000 */
[----:B------:R-:W-:Y:S01]  /*47c0*/  UMOV UR7, 0x10000000 ;  /* 0x1000000000077882 */ /* 0x000fe20000000000 */
[----:B------:R-:W-:Y:S01]  /*47d0*/  @!UP0 UIADD3 UR16, UPT, UPT, UR21, 0x200, URZ ;  /* 0x0000020015108890 */ /* 0x000fe2000fffe0ff */
[----:B------:R-:W-:Y:S01]  /*47e0*/  VIADD R14, R14, 0x1 ;  /* 0x000000010e0e7836 */ /* 0x000fe20000000000 */
[----:B------:R-:W-:Y:S01]  /*47f0*/  VOTEU.ALL UP0, P1 ;  /* 0x0000000000ff7886 */ /* 0x000fe20000800000 */
[----:B------:R-:W-:Y:S04]  /*4800*/  UMOV UR20, UR36 ;  /* 0x0000002400147c82 */ /* 0x000fe80008000000 */
[----:B------:R-:W-:Y:S02]  /*4810*/  IMAD.U32 R10, RZ, RZ, UR5 ;  /* 0x00000005ff0a7e24 */ /* 0x000fe4000f8e00ff */
[----:B------:R-:W-:Y:S03]  /*4820*/  IMAD.U32 R11, RZ, RZ, UR4 ;  /* 0x00000004ff0b7e24 */ /* 0x000fe6000f8e00ff */
[----:B------:R-:W-:Y:S02]  /*4830*/  @!P1 R2UR UR4, R10 ;  /* 0x000000000a0492ca */ /* 0x000fe400000e0000 */
[----:B------:R-:W-:Y:S11]  /*4840*/  @!P1 R2UR UR5, R11 ;  /* 0x000000000b0592ca */ /* 0x000ff600000e0000 */
[----:B------:R-:W-:Y:S02]  /*4850*/  @!UPT UIADD3 URZ, UPT, UPT, URZ, URZ, URZ ;  /* 0x000000fffffff290 */ /* 0x000fe4000fffe0ff */
[----:B------:R2:W-:Y:S01]  /*4860*/  @!UP0 UTMALDG.3D [UR16], [UR4], desc[UR6] ;  /* 0x00000610040085b4 */ /* 0x0005e20008011000 */
[----:B------:R2:W-:Y:S01]  /*4870*/  @!P1 SYNCS.ARRIVE.TRANS64.RED.A0TR RZ, [UR21+0x30], R0 ;  /* 0x00003000ffff99a7 */ /* 0x0005e20008300415 */
[----:B------:R-:W-:Y:S01]  /*4880*/  SYNCS.ARRIVE.TRANS64.RED.A1T0 RZ, [UR34], RZ ;  /* 0x000000ffffff79a7 */ /* 0x000fe20008100422 */
[----:B------:R-:W3:Y:S02]  /*4890*/  SYNCS.PHASECHK.TRANS64.TRYWAIT P0, [UR21+0x48], R9 ;  /* 0x00004809ff0075a7 */ /* 0x000ee40008001115 */
[----:B--23--:R-:W-:Y:S05]  /*48a0*/  @!P0 BRA `(.L_x_81) ;  /* 0x0000003400848947 */ /* 0x00cfea0003800000 */
.L_x_141:
[----:B------:R-:W-:Y:S01]  /*48b0*/  @!P1 IADD3 R6, P0, PT, R16, 0x580, RZ ;  /* 0x0000058010069810 */ /* 0x000fe20007f1e0ff */
[----:B------:R-:W-:Y:S01]  /*48c0*/  VOTEU.ALL UP0, P1 ;  /* 0x0000000000ff7886 */ /* 0x000fe20000800000 */
[----:B------:R-:W-:Y:S01]  /*48d0*/  UMOV UR6, 0x0 ;  /* 0x0000000000067882 */ /* 0x000fe20000000000 */
[----:B------:R-:W-:Y:S01]  /*48e0*/  UMOV UR7, 0x10000000 ;  /* 0x1000000000077882 */ /* 0x000fe20000000000 */
[----:B------:R-:W-:Y:S01]  /*48f0*/  @!P1 R2UR UR5, R6 ;  /* 0x00000000060592ca */ /* 0x000fe200000e0000 */
[----:B--2---:R-:W-:Y:S01]  /*4900*/  @!P1 IMAD.X R0, RZ, RZ, R17, P0 ;  /* 0x000000ffff009224 */ /* 0x004fe200000e0611 */
[----:B------:R-:W-:Y:S01]  /*4910*/  @!UP0 UIADD3 UR10, UPT, UPT, UR18, 0x40, URZ ;  /* 0x00000040120a8890 */ /* 0x000fe2000fffe0ff */
[----:B------:R-:W-:Y:S01]  /*4920*/  ISETP.NE.AND P0, PT, R14, 0x2, PT ;  /* 0x000000020e00780c */ /* 0x000fe20003f05270 */
[----:B------:R-:W-:Y:S01]  /*4930*/  @!UP0 UIADD3 UR8, UPT, UPT, UR21, 0x1200, URZ ;  /* 0x0000120015088890 */ /* 0x000fe2000fffe0ff */
[----:B------:R-:W-:Y:S01]  /*4940*/  LOP3.LUT R15, R15, 0x1, RZ, 0x3c, !PT ;  /* 0x000000010f0f7812 */ /* 0x000fe200078e3cff */
[----:B------:R-:W-:Y:S01]  /*4950*/  @!UP0 UIADD3 UR9, UPT, UPT, UR21, 0x38, URZ ;  /* 0x0000003815098890 */ /* 0x000fe2000fffe0ff */
[----:B------:R-:W-:Y:S01]  /*4960*/  @!P1 R2UR UR4, R0 ;  /* 0x00000000000492ca */ /* 0x000fe200000e0000 */
[----:B------:R-:W-:Y:S01]  /*4970*/  VOTEU.ALL UP0, P1 ;  /* 0x0000000000ff7886 */ /* 0x000fe20000800000 */
[----:B------:R-:W-:Y:S01]  /*4980*/  UMOV UR11, UR19 ;  /* 0x00000013000b7c82 */ /* 0x000fe20008000000 */
[----:B------:R-:W-:Y:S01]  /*4990*/  UMOV UR12, UR36 ;  /* 0x00000024000c7c82 */ /* 0x000fe20008000000 */
[----:B------:R-:W-:Y:S01]  /*49a0*/  SEL R0, RZ, 0x1, P0 ;  /* 0x00000001ff007807 */ /* 0x000fe20000000000 */
[----:B------:R-:W-:Y:S01]  /*49b0*/  UIADD3 UR20, UPT, UPT, UR13, UR62, URZ ;  /* 0x0000003e0d147290 */ /* 0x000fe2000fffe0ff */
[----:B------:R-:W-:Y:S01]  /*49c0*/  IMAD.U32 R8, RZ, RZ, UR5 ;  /* 0x00000005ff087e24 */ /* 0x000fe2000f8e00ff */
[----:B------:R-:W-:Y:S01]  /*49d0*/  SEL R14, R14, RZ, P0 ;  /* 0x000000ff0e0e7207 */ /* 0x000fe20000000000 */
[----:B------:R-:W-:Y:S01]  /*49e0*/  UIADD3 UR16, UPT, UPT, UR14, UR59, URZ ;  /* 0x0000003b0e107290 */ /* 0x000fe2000fffe0ff */
[----:B------:R-:W-:Y:S01]  /*49f0*/  LOP3.LUT R13, R13, R0, RZ, 0x3c, !PT ;  /* 0x000000000d0d7212 */ /* 0x000fe200078e3cff */
[----:B------:R-:W-:Y:S01]  /*4a00*/  UPLOP3.LUT UP3, UPT, UPT, UPT, UPT, 0x80, 0x8 ;  /* 0x000000000008789c */ /* 0x000fe20003f6f070 */
[----:B------:R-:W-:Y:S02]  /*4a10*/  UMOV UR36, UR26 ;  /* 0x0000001a00247c82 */ /* 0x000fe40008000000 */
[----:B------:R-:W-:Y:S01]  /*4a20*/  IMAD.U32 R9, RZ, RZ, UR4 ;  /* 0x00000004ff097e24 */ /* 0x000fe2000f8e00ff */
[----:B------:R-:W-:Y:S04]  /*4a30*/  @!P1 R2UR UR4, R8 ;  /* 0x00000000080492ca */ /* 0x000fe800000e0000 */
[----:B------:R-:W-:Y:S11]  /*4a40*/  @!P1 R2UR UR5, R9 ;  /* 0x00000000090592ca */ /* 0x000ff600000e0000 */
[----:B------:R-:W-:Y:S02]  /*4a50*/  @!UPT UIADD3 URZ, UPT, UPT, URZ, URZ, URZ ;  /* 0x000000fffffff290 */ /* 0x000fe4000fffe0ff */
[----:B------:R2:W-:Y:S01]  /*4a60*/  @!UP0 UTMALDG.3D [UR8], [UR4], desc[UR6] ;  /* 0x00000608040085b4 */ /* 0x0005e20008011000 */
[----:B------:R2:W-:Y:S01]  /*4a70*/  @!P1 SYNCS.ARRIVE.TRANS64.RED.A0TR RZ, [UR21+0x38], R7 ;  /* 0x00003807ffff99a7 */ /* 0x0005e20008300415 */
[----:B------:R-:W-:Y:S01]  /*4a80*/  SYNCS.ARRIVE.TRANS64.RED.A1T0 RZ, [UR33], RZ ;  /* 0x000000ffffff79a7 */ /* 0x000fe20008100421 */
[----:B------:R-:W-:Y:S05]  /*4a90*/  BRA.U UP1, `(.L_x_82) ;  /* 0xfffffff5012c7547 */ /* 0x000fea000b83ffff */
[----:B------:R-:W-:-:S04]  /*4aa0*/  SHF.L.U32 R3, R15, 0x1f, RZ ;  /* 0x0000001f0f037819 */ /* 0x000fc800000006ff */
[----:B------:R-:W3:Y:S02]  /*4ab0*/  SYNCS.PHASECHK.TRANS64.TRYWAIT P0, [UR21+0x40], R3 ;  /* 0x00004003ff0075a7 */ /* 0x000ee40008001115 */
[----:B---3--:R-:W-:Y:S05]  /*4ac0*/  @!P0 BRA `(.L_x_83) ;  /* 0x0000003400148947 */ /* 0x008fea0003800000 */
.L_x_143:
[----:B---3--:R-:W-:-:S07]  /*4ad0*/  MOV R0, UR21 ;  /* 0x0000001500007c02 */ /* 0x008fce0008000f00 */
.L_x_84:
[----:B---3--:R-:W-:-:S04]  /*4ae0*/  SHF.L.U32 R3, R15, 0x1f, RZ ;  /* 0x0000001f0f037819 */ /* 0x008fc800000006ff */
[----:B------:R3:W4:Y:S03]  /*4af0*/  SYNCS.PHASECHK.TRANS64.TRYWAIT P0, [R0+URZ+0x48], R3 ;  /* 0x00004803000075a7 */ /* 0x00072600080011ff */
[----:B----4-:R-:W-:Y:S05]  /*4b00*/  @!P0 NANOSLEEP.SYNCS 0x989680 ;  /* 0x009896800000895d */ /* 0x010fea0003900000 */
[----:B------:R-:W4:Y:S02]  /*4b10*/  @!P0 SYNCS.PHASECHK.TRANS64 P0, [R0+URZ+0x48], R3 ;  /* 0x00004803000085a7 */ /* 0x000f2400080010ff */
[----:B-12-4-:R-:W-:Y:S05]  /*4b20*/  @P0 EXIT ;  /* 0x000000000000094d */ /* 0x016fea0003800000 */
[----:B------:R-:W-:Y:S05]  /*4b30*/  BRA `(.L_x_84) ;  /* 0xfffffffc00e87947 */ /* 0x000fea000383ffff */
.L_x_73:
[----:B------:R-:W-:-:S06]  /*4b40*/  UISETP.GE.AND UP0, UPT, UR17, 0x4, UPT ;  /* 0x000000041100788c */ /* 0x000fcc000bf06270 */
[----:B------:R-:W-:-:S13]  /*4b50*/  PLOP3.LUT P0, PT, PT, PT, UP0, 0x80, 0x8 ;  /* 0x000000000008781c */ /* 0x000fda0003f0f008 */
[----:B-1----:R-:W-:Y:S05]  /*4b60*/  @!P0 EXIT ;  /* 0x000000000000894d */ /* 0x002fea0003800000 */
[----:B------:R-:W1:Y:S08]  /*4b70*/  S2UR UR4, SR_CgaCtaId ;  /* 0x00000000000479c3 */ /* 0x000e700000008800 */
[----:B------:R-:W-:Y:S01]  /*4b80*/  BAR.SYNC.DEFER_BLOCKING 0x6, 0xa0 ;  /* 0x0182800000007b1d */ /* 0x000fe20000010000 */
[C---:B------:R-:W-:Y:S01]  /*4b90*/  IMAD.SHL.U32 R7, R93.reuse, 0x40, RZ ;  /* 0x000000405d077824 */ /* 0x040fe200078e00ff */
[C---:B------:R-:W-:Y:S01]  /*4ba0*/  LOP3.LUT R95, R93.reuse, 0x60, RZ, 0xc0, !PT ;  /* 0x000000605d5f7812 */ /* 0x040fe200078ec0ff */
[----:B------:R-:W-:-:S02]  /*4bb0*/  IMAD.SHL.U32 R4, R93, 0x20, RZ ;  /* 0x000000205d047824 */ /* 0x000fc400078e00ff */
[----:B------:R-:W-:Y:S02]  /*4bc0*/  HFMA2 R36, -RZ, RZ, 0, 0 ;  /* 0x00000000ff247431 */ /* 0x000fe400000001ff */
[----:B------:R-:W-:Y:S01]  /*4bd0*/  IMAD.SHL.U32 R6, R93, 0x2, RZ ;  /* 0x000000025d067824 */ /* 0x000fe200078e00ff */
[----:B------:R-:W-:Y:S01]  /*4be0*/  UMOV UR44, 0x400 ;  /* 0x00000400002c7882 */ /* 0x000fe20000000000 */
[----:B------:R-:W2:Y:S01]  /*4bf0*/  LDC.64 R82, c[0x0][0x8b0] ;  /* 0x00022c00ff527b82 */ /* 0x000ea20000000a00 */
[----:B------:R-:W-:Y:S01]  /*4c00*/  LOP3.LUT R5, R7, 0x180, RZ, 0xc0, !PT ;  /* 0x0000018007057812 */ /* 0x000fe200078ec0ff */
[----:B------:R-:W-:Y:S01]  /*4c10*/  IMAD.U32 R37, R93, 0x10000, RZ ;  /* 0x000100005d257824 */ /* 0x000fe200078e00ff */
[----:B------:R-:W-:Y:S01]  /*4c20*/  LOP3.LUT R4, R4, 0xc00, RZ, 0xc0, !PT ;  /* 0x00000c0004047812 */ /* 0x000fe200078ec0ff */
[----:B------:R-:W-:Y:S01]  /*4c30*/  IMAD.MOV.U32 R92, RZ, RZ, RZ ;  /* 0x000000ffff5c7224 */ /* 0x000fe200078e00ff */
[----:B------:R-:W-:Y:S01]  /*4c40*/  LOP3.LUT R6, R5, 0x20, R6, 0xf8, !PT ;  /* 0x0000002005067812 */ /* 0x000fe200078ef806 */
[----:B------:R-:W-:Y:S01]  /*4c50*/  IMAD.SHL.U32 R5, R93, 0x8, RZ ;  /* 0x000000085d057824 */ /* 0x000fe200078e00ff */
[----:B------:R-:W-:Y:S01]  /*4c60*/  LOP3.LUT R4, R4, 0x40, R7, 0xf8, !PT ;  /* 0x0000004004047812 */ /* 0x000fe200078ef807 */
[----:B------:R-:W3:Y:S01]  /*4c70*/  LDC.64 R80, c[0x0][0x8a8] ;  /* 0x00022a00ff507b82 */ /* 0x000ee20000000a00 */
[----:B------:R-:W-:Y:S01]  /*4c80*/  LOP3.LUT R37, R37, 0x600000, RZ, 0xc0, !PT ;  /* 0x0060000025257812 */ /* 0x000fe200078ec0ff */
[----:B------:R-:W-:Y:S01]  /*4c90*/  IMAD.MOV.U32 R87, RZ, RZ, RZ ;  /* 0x000000ffff577224 */ /* 0x000fe200078e00ff */
[----:B------:R-:W-:-:S02]  /*4ca0*/  LOP3.LUT R5, R6, 0x30, R5, 0x78, !PT ;  /* 0x0000003006057812 */ /* 0x000fc400078e7805 */
[----:B------:R-:W-:Y:S02]  /*4cb0*/  CS2R R90, SRZ ;  /* 0x00000000005a7805 */ /* 0x000fe4000001ff00 */
[----:B------:R-:W-:Y:S01]  /*4cc0*/  LOP3.LUT R4, R4, 0x200, R7, 0xf8, !PT ;  /* 0x0000020004047812 */ /* 0x000fe200078ef807 */
[----:B------:R-:W-:Y:S01]  /*4cd0*/  IMAD.MOV.U32 R89, RZ, RZ, RZ ;  /* 0x000000ffff597224 */ /* 0x000fe200078e00ff */
[----:B------:R-:W-:Y:S01]  /*4ce0*/  LOP3.LUT R93, R93, 0x2, RZ, 0xc0, !PT ;  /* 0x000000025d5d7812 */ /* 0x000fe200078ec0ff */
[----:B-1----:R-:W-:Y:S01]  /*4cf0*/  ULEA UR44, UR4, UR44, 0x18 ;  /* 0x0000002c042c7291 */ /* 0x002fe2000f8ec0ff */
[----:B------:R-:W-:Y:S01]  /*4d00*/  LOP3.LUT R71, R4, R5, RZ, 0xfc, !PT ;  /* 0x0000000504477212 */ /* 0x000fe200078efcff */
[----:B------:R-:W1:Y:S01]  /*4d10*/  LDCU UR57, c[0x0][0x370] ;  /* 0x00006e00ff3977ac */ /* 0x000e620008000800 */
[----:B------:R-:W-:Y:S01]  /*4d20*/  IADD3 R88, PT, PT, -R93, RZ, RZ ;  /* 0x000000ff5d587210 */ /* 0x000fe20007ffe1ff */
[----:B------:R-:W-:Y:S01]  /*4d30*/  UIADD3 UR4, UPT, UPT, UR44, 0x2200, URZ ;  /* 0x000022002c047890 */ /* 0x000fe2000fffe0ff */
[----:B------:R-:W4:Y:S04]  /*4d40*/  LDCU UR43, c[0x0][0xb0c] ;  /* 0x00016180ff2b77ac */ /* 0x000f280008000800 */
[----:B------:R-:W1:Y:S01]  /*4d50*/  LDS R0, [UR44+0x110] ;  /* 0x0001102cff007984 */ /* 0x000e620008000800 */
[----:B------:R-:W-:Y:S01]  /*4d60*/  IMAD.U32 R94, RZ, RZ, UR4 ;  /* 0x00000004ff5e7e24 */ /* 0x000fe2000f8e00ff */
[----:B------:R-:W1:Y:S01]  /*4d70*/  LDCU UR39, c[0x0][0xb30] ;  /* 0x00016600ff2777ac */ /* 0x000e620008000800 */
[----:B------:R-:W1:Y:S01]  /*4d80*/  LDCU.64 UR46, c[0x0][0x888] ;  /* 0x00011100ff2e77ac */ /* 0x000e620008000a00 */
[----:B------:R-:W1:Y:S01]  /*4d90*/  LDCU.64 UR40, c[0x0][0xb28] ;  /* 0x00016500ff2877ac */ /* 0x000e620008000a00 */
[----:B------:R-:W1:Y:S01]  /*4da0*/  LDCU.64 UR60, c[0x0][0x890] ;  /* 0x00011200ff3c77ac */ /* 0x000e620008000a00 */
[----:B------:R-:W1:Y:S01]  /*4db0*/  LDCU.128 UR52, c[0x0][0xb10] ;  /* 0x00016200ff3477ac */ /* 0x000e620008000c00 */
[----:B------:R-:W1:Y:S01]  /*4dc0*/  LDCU UR56, c[0x0][0x374] ;  /* 0x00006e80ff3877ac */ /* 0x000e620008000800 */
[----:B------:R-:W-:Y:S01]  /*4dd0*/  UIADD3 UR63, UPT, UPT, UR44, 0x200, URZ ;  /* 0x000002002c3f7890 */ /* 0x000fe2000fffe0ff */
[----:B-1234-:R-:W-:-:S11]  /*4de0*/  IMAD.IADD R37, R0, 0x1, R37 ;  /* 0x0000000100257824 */ /* 0x01efd600078e0225 */
.L_x_110:
[----:B------:R-:W-:Y:S02]  /*4df0*/  LEA R3, R87, UR44, 0x3 ;  /* 0x0000002c57037c11 */ /* 0x000fe4000f8e18ff */
[----:B------:R-:W-:Y:S02]  /*4e00*/  SHF.L.U32 R0, R91, 0x1f, RZ ;  /* 0x0000001f5b007819 */ /* 0x000fe400000006ff */
[----:B------:R-:W-:Y:S02]  /*4e10*/  LEA R5, R87, UR44, 0x4 ;  /* 0x0000002c57057c11 */ /* 0x000fe4000f8e20ff */
[----:B-1----:R-:W1:Y:S02]  /*4e20*/  SYNCS.PHASECHK.TRANS64.TRYWAIT P0, [R3+URZ+0x60], R0 ;  /* 0x00006000030075a7 */ /* 0x002e6400080011ff */
[----:B-1----:R-:W-:Y:S05]  /*4e30*/  @!P0 BRA `(.L_x_85) ;  /* 0x0000003000508947 */ /* 0x002fea0003800000 */
.L_x_144:
        /* <DEDUP_REMOVED lines=11> */
[----:B------:R-:W-:Y:S01]  /*4ef0*/  PLOP3.LUT P0, PT, PT, PT, UP1, 0x80, 0x8 ;  /* 0x000000000008781c */ /* 0x000fe20003f0f018 */
[----:B------:R-:W-:Y:S11]  /*4f00*/  UP2UR UR45, UPR, URZ, 0x2 ;  /* 0x00000002ff2d7883 */ /* 0x000ff60008000000 */
[----:B------:R-:W-:Y:S01]  /*4f10*/  @!UPT UIADD3 URZ, UPT, UPT, URZ, URZ, URZ ;  /* 0x000000fffffff290 */ /* 0x000fe2000fffe0ff */
[----:B-1----:R-:W-:Y:S02]  /*4f20*/  @P0 SHF.R.U32.HI R0, RZ, 0x10, R5 ;  /* 0x00000010ff000819 */ /* 0x002fe40000011605 */
        /* <DEDUP_REMOVED lines=12> */
[----:B------:R-:W2:Y:S01]  /*4ff0*/  LDCU UR12, c[0x0][0xb20] ;  /* 0x00016400ff0c77ac */ /* 0x000ea20008000800 */
[----:B------:R-:W-:Y:S02]  /*5000*/  UIMAD.WIDE.U32 UR4, UR56, UR55, URZ ;  /* 0x00000037380472a5 */ /* 0x000fe4000f8e00ff */
[----:B------:R-:W-:Y:S02]  /*5010*/  UIMAD.WIDE.U32 UR6, UR57, UR52, URZ ;  /* 0x00000034390672a5 */ /* 0x000fe4000f8e00ff */
[----:B------:R-:W-:Y:S02]  /*5020*/  UISETP.NE.AND UP0, UPT, UR54, 0x1, UPT ;  /* 0x000000013600788c */ /* 0x000fe4000bf05270 */
[----:B------:R-:W-:Y:S02]  /*5030*/  UIMAD.WIDE.U32 UR8, UR37, UR55, URZ ;  /* 0x00000037250872a5 */ /* 0x000fe4000f8e00ff */
[----:B------:R-:W-:Y:S02]  /*5040*/  UIMAD.WIDE.U32 UR10, UR38, UR52, URZ ;  /* 0x00000034260a72a5 */ /* 0x000fe4000f8e00ff */
[----:B------:R-:W-:Y:S02]  /*5050*/  UISETP.NE.AND UP1, UPT, UR43, 0x1, UPT ;  /* 0x000000012b00788c */ /* 0x000fe4000bf25270 */
[----:B------:R-:W-:Y:S01]  /*5060*/  UISETP.NE.AND UP2, UPT, UR42, 0x1, UPT ;  /* 0x000000012a00788c */ /* 0x000fe2000bf45270 */
[----:B------:R-:W-:Y:S02]  /*5070*/  UMOV UR4, UR5 ;  /* 0x0000000500047c82 */ /* 0x000fe40008000000 */
[----:B--2---:R-:W-:Y:S03]  /*5080*/  USHF.R.U32.HI UR5, URZ, UR12, UR4 ;  /* 0x0000000cff057299 */ /* 0x004fe60008011604 */
[----:B------:R-:W-:Y:S02]  /*5090*/  UMOV UR4, UR7 ;  /* 0x0000000700047c82 */ /* 0x000fe40008000000 */
[----:B------:R-:W-:Y:S02]  /*50a0*/  USHF.R.U32.HI UR7, URZ, UR53, UR4 ;  /* 0x00000035ff077299 */ /* 0x000fe40008011604 */
[----:B------:R-:W-:Y:S02]  /*50b0*/  USEL UR4, UR56, UR5, !UP0 ;  /* 0x0000000538047287 */ /* 0x000fe4000c000000 */
[----:B------:R-:W-:Y:S01]  /*50c0*/  USEL UR7, UR57, UR7, !UP1 ;  /* 0x0000000739077287 */ /* 0x000fe2000c800000 */
[----:B------:R-:W-:Y:S01]  /*50d0*/  UMOV UR5, UR9 ;  /* 0x0000000900057c82 */ /* 0x000fe20008000000 */
[----:B------:R-:W-:Y:S02]  /*50e0*/  UIMAD.WIDE.U32 UR8, UR4, UR40, URZ ;  /* 0x00000028040872a5 */ /* 0x000fe4000f8e00ff */
[----:B------:R-:W-:Y:S03]  /*50f0*/  USHF.R.U32.HI UR6, URZ, UR12, UR5 ;  /* 0x0000000cff067299 */ /* 0x000fe60008011605 */
[----:B------:R-:W-:Y:S01]  /*5100*/  UMOV UR5, UR11 ;  /* 0x0000000b00057c82 */ /* 0x000fe20008000000 */
[----:B------:R-:W-:Y:S02]  /*5110*/  UIMAD.WIDE.U32 UR10, UR7, UR40, URZ ;  /* 0x00000028070a72a5 */ /* 0x000fe4000f8e00ff */
[----:B------:R-:W-:Y:S02]  /*5120*/  USHF.R.U32.HI UR12, URZ, UR53, UR5 ;  /* 0x00000035ff0c7299 */ /* 0x000fe40008011605 */
[----:B------:R-:W-:Y:S01]  /*5130*/  USEL UR6, UR37, UR6, !UP0 ;  /* 0x0000000625067287 */ /* 0x000fe2000c000000 */
[----:B------:R-:W-:Y:S02]  /*5140*/  UMOV UR5, UR9 ;  /* 0x0000000900057c82 */ /* 0x000fe40008000000 */
[----:B------:R-:W-:Y:S01]  /*5150*/  UMOV UR10, UR11 ;  /* 0x0000000b000a7c82 */ /* 0x000fe20008000000 */
[----:B------:R-:W-:Y:S02]  /*5160*/  @UP2 USHF.R.U32.HI UR4, URZ, UR41, UR5 ;  /* 0x00000029ff042299 */ /* 0x000fe40008011605 */
[----:B------:R-:W-:Y:S02]  /*5170*/  @UP2 USHF.R.U32.HI UR7, URZ, UR41, UR10 ;  /* 0x00000029ff072299 */ /* 0x000fe4000801160a */
[----:B------:R-:W-:Y:S02]  /*5180*/  UIMAD UR4, UR42, UR4, URZ ;  /* 0x000000042a0472a4 */ /* 0x000fe4000f8e02ff */
[----:B------:R-:W-:Y:S02]  /*5190*/  UIMAD.WIDE.U32 UR10, UR6, UR40, URZ ;  /* 0x00000028060a72a5 */ /* 0x000fe4000f8e00ff */
[----:B------:R-:W-:Y:S02]  /*51a0*/  USEL UR5, UR38, UR12, !UP1 ;  /* 0x0000000c26057287 */ /* 0x000fe4000c800000 */
[----:B------:R-:W-:Y:S02]  /*51b0*/  UIMAD UR8, UR42, UR7, URZ ;  /* 0x000000072a0872a4 */ /* 0x000fe4000f8e02ff */
[----:B------:R-:W-:Y:S03]  /*51c0*/  UISETP.GE.AND UP0, UPT, UR6, UR4, UPT ;  /* 0x000000040600728c */ /* 0x000fe6000bf06270 */
[----:B------:R-:W-:Y:S01]  /*51d0*/  UMOV UR4, UR11 ;  /* 0x0000000b00047c82 */ /* 0x000fe20008000000 */
[----:B------:R-:W-:Y:S02]  /*51e0*/  UISETP.GE.OR UP0, UPT, UR5, UR8, UP0 ;  /* 0x000000080500728c */ /* 0x000fe40008706670 */
[----:B------:R-:W-:Y:S02]  /*51f0*/  USHF.R.U32.HI UR4, URZ, UR41, UR4 ;  /* 0x00000029ff047299 */ /* 0x000fe40008011604 */
[----:B------:R-:W-:Y:S02]  /*5200*/  UIMAD.WIDE.U32 UR8, UR5, UR40, URZ ;  /* 0x00000028050872a5 */ /* 0x000fe4000f8e00ff */
[----:B------:R-:W-:Y:S02]  /*5210*/  USEL UR11, UR6, UR4, !UP2 ;  /* 0x00000004060b7287 */ /* 0x000fe4000d000000 */
[----:B------:R-:W-:Y:S02]  /*5220*/  UIADD3 UR8, UPT, UPT, -UR5, URZ, URZ ;  /* 0x000000ff05087290 */ /* 0x000fe4000fffe1ff */
[----:B------:R-:W-:Y:S01]  /*5230*/  UIADD3 UR10, UPT, UPT, -UR11, URZ, URZ ;  /* 0x000000ff0b0a7290 */ /* 0x000fe2000fffe1ff */
[----:B------:R-:W-:Y:S01]  /*5240*/  @!UP0 UMOV UR4, UR9 ;  /* 0x0000000900048c82 */ /* 0x000fe20008000000 */
[----:B------:R-:W-:Y:S02]  /*5250*/  UIADD3 UR9, UPT, UPT, -UR6, URZ, URZ ;  /* 0x000000ff06097290 */ /* 0x000fe4000fffe1ff */
[----:B------:R-:W-:Y:S02]  /*5260*/  @!UP0 USHF.R.U32.HI UR4, URZ, UR41, UR4 ;  /* 0x00000029ff048299 */ /* 0x000fe40008011604 */
[----:B------:R-:W-:Y:S02]  /*5270*/  UIMAD UR10, UR42, UR10, UR6 ;  /* 0x0000000a2a0a72a4 */ /* 0x000fe4000f8e0206 */
[----:B------:R-:W-:Y:S04]  /*5280*/  @!UP0 USEL UR4, UR5, UR4, !UP2 ;  /* 0x0000000405048287 */ /* 0x000fe8000d000000 */
[----:B------:R-:W-:Y:S02]  /*5290*/  @!UP0 UIMAD UR10, UR7, UR10, UR4 ;  /* 0x0000000a070a82a4 */ /* 0x000fe4000f8e0204 */
[----:B------:R-:W-:Y:S02]  /*52a0*/  @!UP0 UIADD3 UR11, UPT, UPT, UR11, -UR4, URZ ;  /* 0x800000040b0b8290 */ /* 0x000fe4000fffe0ff */
[----:B------:R-:W-:Y:S02]  /*52b0*/  UIMAD UR7, UR43, UR8, UR38 ;  /* 0x000000082b0772a4 */ /* 0x000fe4000f8e0226 */
[----:B------:R-:W-:Y:S02]  /*52c0*/  @!UP0 UIMAD UR6, UR11, UR42, UR5 ;  /* 0x0000002a0b0682a4 */ /* 0x000fe4000f8e0205 */
[----:B------:R-:W-:Y:S01]  /*52d0*/  UIMAD UR4, UR54, UR9, UR37 ;  /* 0x00000009360472a4 */ /* 0x000fe2000f8e0225 */
[----:B------:R-:W-:Y:S02]  /*52e0*/  @!UP0 UMOV UR5, UR10 ;  /* 0x0000000a00058c82 */ /* 0x000fe40008000000 */
[----:B------:R-:W-:Y:S02]  /*52f0*/  UIMAD UR38, UR5, UR43, UR7 ;  /* 0x0000002b052672a4 */ /* 0x000fe4000f8e0207 */
[----:B------:R-:W-:Y:S11]  /*5300*/  UIMAD UR37, UR6, UR54, UR4 ;  /* 0x00000036062572a4 */ /* 0x000ff6000f8e0204 */
[----:B------:R-:W-:Y:S01]  /*5310*/  @!UPT UIADD3 URZ, UPT, UPT, URZ, URZ, URZ ;  /* 0x000000fffffff290 */ /* 0x000fe2000fffe0ff */
.L_x_86:
[----:B------:R-:W-:Y:S01]  /*5320*/  UISETP.NE.AND UP0, UPT, UR39, 0x1, UPT ;  /* 0x000000012700788c */ /* 0x000fe2000bf05270 */
[----:B------:R-:W-:Y:S01]  /*5330*/  IADD3 R87, PT, PT, R87, 0x1, RZ ;  /* 0x0000000157577810 */ /* 0x000fe20007ffe0ff */
[----:B------:R-:W-:Y:S02]  /*5340*/  USHF.L.U32 UR50, UR16, 0x6, URZ ;  /* 0x0000000610327899 */ /* 0x000fe400080006ff */
[----:B------:R-:W-:Y:S07]  /*5350*/  USHF.L.U32 UR49, UR20, 0x7, URZ ;  /* 0x0000000714317899 */ /* 0x000fee00080006ff */
[----:B------:R-:W2:Y:S01]  /*5360*/  @!UP0 LDCU.128 UR12, c[0x0][0xb10] ;  /* 0x00016200ff0c87ac */ /* 0x000ea20008000c00 */
[----:B------:R-:W3:Y:S01]  /*5370*/  @!UP0 LDCU UR5, c[0x0][0xb0c] ;  /* 0x00016180ff0587ac */ /* 0x000ee20008000800 */
[----:B------:R-:W4:Y:S01]  /*5380*/  @!UP0 LDCU UR10, c[0x0][0xb20] ;  /* 0x00016400ff0a87ac */ /* 0x000f220008000800 */
[----:B--2---:R-:W-:Y:S02]  /*5390*/  UIMAD.WIDE.U32 UR8, UR38, UR12, URZ ;  /* 0x0000000c260872a5 */ /* 0x004fe4000f8e00ff */
[----:B------:R-:W-:Y:S02]  /*53a0*/  UIMAD.WIDE.U32 UR6, UR37, UR15, URZ ;  /* 0x0000000f250672a5 */ /* 0x000fe4000f8e00ff */
[----:B------:R-:W-:Y:S03]  /*53b0*/  @!UP0 UISETP.NE.AND UP1, UPT, UR14, 0x1, UPT ;  /* 0x000000010e00888c */ /* 0x000fe6000bf25270 */
[----:B------:R-:W-:Y:S01]  /*53c0*/  @!UP0 UMOV UR4, UR9 ;  /* 0x0000000900048c82 */ /* 0x000fe20008000000 */
[----:B---3--:R-:W-:Y:S02]  /*53d0*/  @!UP0 UISETP.NE.AND UP2, UPT, UR5, 0x1, UPT ;  /* 0x000000010500888c */ /* 0x008fe4000bf45270 */
[----:B------:R-:W-:Y:S01]  /*53e0*/  @!UP0 USHF.R.U32.HI UR4, URZ, UR13, UR4 ;  /* 0x0000000dff048299 */ /* 0x000fe20008011604 */
[----:B------:R-:W-:Y:S02]  /*53f0*/  @!UP0 UMOV UR6, UR7 ;  /* 0x0000000700068c82 */ /* 0x000fe40008000000 */
[----:B----4-:R-:W-:Y:S02]  /*5400*/  @!UP0 USHF.R.U32.HI UR6, URZ, UR10, UR6 ;  /* 0x0000000aff068299 */ /* 0x010fe40008011606 */
[----:B------:R-:W-:Y:S02]  /*5410*/  @!UP0 USEL UR7, UR38, UR4, !UP2 ;  /* 0x0000000426078287 */ /* 0x000fe4000d000000 */
[----:B------:R-:W-:Y:S04]  /*5420*/  @!UP0 USEL UR6, UR37, UR6, !UP1 ;  /* 0x0000000625068287 */ /* 0x000fe8000c800000 */
[----:B------:R-:W-:Y:S02]  /*5430*/  @!UP0 UIADD3 UR4, UPT, UPT, -UR7, UR6, URZ ;  /* 0x0000000607048290 */ /* 0x000fe4000fffe1ff */
[----:B------:R-:W-:Y:S02]  /*5440*/  @!UP0 UIADD3 UR6, UPT, UPT, UR7, -UR6, URZ ;  /* 0x8000000607068290 */ /* 0x000fe4000fffe0ff */
[----:B------:R-:W-:Y:S02]  /*5450*/  @!UP0 UIMAD UR38, UR4, UR5, UR38 ;  /* 0x00000005042682a4 */ /* 0x000fe4000f8e0226 */
[----:B------:R-:W-:Y:S02]  /*5460*/  @!UP0 UIMAD UR37, UR6, UR14, UR37 ;  /* 0x0000000e062582a4 */ /* 0x000fe4000f8e0225 */
[----:B------:R-:W-:Y:S09]  /*5470*/  ULOP3.LUT UP0, URZ, UR63, 0x1b0, URZ, 0xc0, !UPT ;  /* 0x000001b03fff7892 */ /* 0x000ff2000f80c0ff */
[----:B------:R-:W-:Y:S05]  /*5480*/  BRA.U !UP0, `(.L_x_87) ;  /* 0x0000000108407547 */ /* 0x000fea000b800000 */
[----:B------:R-:W2:Y:S01]  /*5490*/  LDCU.64 UR8, c[0x4][0x80] ;  /* 0x01001000ff0877ac */ /* 0x000ea20008000a00 */
[----:B------:R-:W-:Y:S01]  /*54a0*/  MOV R3, 0x0 ;  /* 0x0000000000037802 */ /* 0x000fe20000000f00 */
[----:B------:R-:W-:Y:S02]  /*54b0*/  HFMA2 R12, -RZ, RZ, 0, 5.9604644775390625e-08 ;  /* 0x00000001ff0c7431 */ /* 0x000fe400000001ff */
[----:B------:R-:W-:Y:S02]  /*54c0*/  IMAD.MOV.U32 R8, RZ, RZ, 0x70 ;  /* 0x00000070ff087424 */ /* 0x000fe400078e00ff */
[----:B------:R-:W-:Y:S01]  /*54d0*/  IMAD.MOV.U32 R13, RZ, RZ, RZ ;  /* 0x000000ffff0d7224 */ /* 0x000fe200078e00ff */
[----:B------:R-:W3:Y:S01]  /*54e0*/  LDCU.64 UR6, c[0x4][0x88] ;  /* 0x01001100ff0677ac */ /* 0x000ee20008000a00 */
[----:B------:R-:W4:Y:S01]  /*54f0*/  LDC.64 R2, c[0x4][R3] ;  /* 0x0100000003027b82 */ /* 0x000f220000000a00 */
[----:B------:R-:W1:Y:S01]  /*5500*/  LDCU.64 UR4, c[0x4][0x8] ;  /* 0x01000100ff0477ac */ /* 0x000e620008000a00 */
[----:B--2---:R-:W-:Y:S01]  /*5510*/  MOV R5, UR9 ;  /* 0x0000000900057c02 */ /* 0x004fe20008000f00 */
[----:B------:R-:W-:Y:S01]  /*5520*/  IMAD.U32 R4, RZ, RZ, UR8 ;  /* 0x00000008ff047e24 */ /* 0x000fe2000f8e00ff */
[----:B---3--:R-:W-:Y:S01]  /*5530*/  MOV R7, UR7 ;  /* 0x0000000700077c02 */ /* 0x008fe20008000f00 */
[----:B------:R-:W-:Y:S01]  /*5540*/  IMAD.U32 R6, RZ, RZ, UR6 ;  /* 0x00000006ff067e24 */ /* 0x000fe2000f8e00ff */
[----:B-1----:R-:W-:Y:S01]  /*5550*/  MOV R11, UR5 ;  /* 0x00000005000b7c02 */ /* 0x002fe20008000f00 */
[----:B------:R-:W-:Y:S02]  /*5560*/  IMAD.U32 R10, RZ, RZ, UR4 ;  /* 0x00000004ff0a7e24 */ /* 0x000fe4000f8e00ff */
[----:B------:R-:W-:Y:S07]  /*5570*/  LEPC R20, `(.L_x_87) ;  /* 0x000000001014794e */ /* 0x000fee0000000000 */
[----:B----45:R-:W-:Y:S05]  /*5580*/  CALL.ABS.NOINC R2 ;  /* 0x0000000002007343 */ /* 0x030fea0003c00000 */
.L_x_87:
[----:B------:R-:W-:Y:S01]  /*5590*/  LOP3.LUT P0, RZ, R94, 0x1b0, RZ, 0xc0, !PT ;  /* 0x000001b05eff7812 */ /* 0x000fe2000780c0ff */
[----:B------:R-:W-:Y:S11]  /*55a0*/  BSSY.RECONVERGENT B6, `(.L_x_88) ;  /* 0x0000013000067945 */ /* 0x000ff60003800200 */
[----:B------:R-:W-:Y:S01]  /*55b0*/  @!UPT UIADD3 URZ, UPT, UPT, URZ, URZ, URZ ;  /* 0x000000fffffff290 */ /* 0x000fe2000fffe0ff */
[----:B------:R-:W-:Y:S05]  /*55c0*/  @!P0 BRA `(.L_x_89) ;  /* 0x0000000000408947 */ /* 0x000fea0003800000 */
        /* <DEDUP_REMOVED lines=16> */
.L_x_89:
[----:B------:R-:W-:Y:S05]  /*56d0*/  BSYNC.RECONVERGENT B6 ;  /* 0x0000000000067941 */ /* 0x000fea0003800200 */
.L_x_88:
[----:B------:R-:W-:Y:S01]  /*56e0*/  R2UR UR4, R86 ;  /* 0x00000000560472ca */ /* 0x000fe200000e0000 */
[----:B------:R-:W-:Y:S01]  /*56f0*/  UISETP.NE.U32.AND UP0, UPT, UR60, URZ, UPT ;  /* 0x000000ff3c00728c */ /* 0x000fe2000bf05070 */
[----:B------:R-:W-:Y:S02]  /*5700*/  ISETP.NE.U32.AND P4, PT, R82, RZ, PT ;  /* 0x000000ff5200720c */ /* 0x000fe40003f85070 */
[----:B------:R-:W-:Y:S01]  /*5710*/  ISETP.NE.U32.AND P2, PT, RZ, UR46, PT ;  /* 0x0000002eff007c0c */ /* 0x000fe2000bf45070 */
[----:B------:R-:W-:Y:S01]  /*5720*/  UISETP.NE.AND.EX UP1, UPT, UR61, URZ, UPT, UP0 ;  /* 0x000000ff3d00728c */ /* 0x000fe2000bf25300 */
[----:B------:R-:W-:Y:S01]  /*5730*/  ISETP.NE.AND.EX P4, PT, R83, RZ, PT, P4 ;  /* 0x000000ff5300720c */ /* 0x000fe20003f85340 */
[----:B------:R-:W-:Y:S01]  /*5740*/  UPLOP3.LUT UP0, UPT, UPT, UPT, UPT, 0x40, 0x4 ;  /* 0x000000000004789c */ /* 0x000fe20003f0e870 */
[----:B------:R-:W-:Y:S05]  /*5750*/  ISETP.NE.AND.EX P2, PT, RZ, UR47, PT, P2 ;  /* 0x0000002fff007c0c */ /* 0x000fea000bf45320 */
[----:B------:R-:W-:Y:S06]  /*5760*/  UISETP.NE.AND UP2, UPT, UR4, URZ, UPT ;  /* 0x000000ff0400728c */ /* 0x000fec000bf45270 */
[----:B------:R-:W-:Y:S05]  /*5770*/  PLOP3.LUT P1, PT, PT, PT, UP2, 0x80, 0x8 ;  /* 0x000000000008781c */ /* 0x000fea0003f2f028 */
[----:B------:R-:W-:Y:S06]  /*5780*/  @UP2 UPLOP3.LUT UP0, UPT, UPT, UPT, UP1, 0x80, 0x8 ;  /* 0x000000000008289c */ /* 0x000fec0003f0f010 */
[----:B------:R-:W-:Y:S01]  /*5790*/  PLOP3.LUT P0, PT, PT, PT, UP0, 0x80, 0x8 ;  /* 0x000000000008781c */ /* 0x000fe20003f0f008 */
[----:B------:R-:W-:Y:S01]  /*57a0*/  @!UPT UIADD3 URZ, UPT, UPT, URZ, URZ, URZ ;  /* 0x000000fffffff290 */ /* 0x000fe2000fffe0ff */
[----:B------:R-:W-:Y:S11]  /*57b0*/  BRA.U !UP1, `(.L_x_90) ;  /* 0x00000001093c7547 */ /* 0x000ff6000b800000 */
[----:B------:R-:W-:Y:S01]  /*57c0*/  UISETP.NE.U32.AND UP0, UPT, UR46, URZ, UPT ;  /* 0x000000ff2e00728c */ /* 0x000fe2000bf05070 */
[----:B-1----:R-:W-:Y:S01]  /*57d0*/  HFMA2 R0, -RZ, RZ, 0, 5.9604644775390625e-08 ;  /* 0x00000001ff007431 */ /* 0x002fe200000001ff */
[----:B------:R-:W1:Y:S01]  /*57e0*/  LDCU.64 UR8, c[0x0][0x358] ;  /* 0x00006b00ff0877ac */ /* 0x000e620008000a00 */
[----:B------:R-:W-:Y:S01]  /*57f0*/  IMAD.MOV.U32 R84, RZ, RZ, 0x1 ;  /* 0x00000001ff547424 */ /* 0x000fe200078e00ff */
[----:B------:R-:W-:Y:S06]  /*5800*/  UISETP.NE.AND.EX UP0, UPT, UR47, URZ, UPT, UP0 ;  /* 0x000000ff2f00728c */ /* 0x000fec000bf05300 */
[----:B------:R-:W-:Y:S05]  /*5810*/  PLOP3.LUT P3, PT, PT, PT, UP0, 0x80, 0x8 ;  /* 0x000000000008781c */ /* 0x000fea0003f6f008 */
[----:B------:R-:W2:Y:S01]  /*5820*/  @UP0 LDCU.64 UR4, c[0x0][0x888] ;  /* 0x00011100ff0407ac */ /* 0x000ea20008000a00 */
[----:B------:R-:W-:Y:S07]  /*5830*/  @UP0 UIMAD UR6, UR36, UR60, URZ ;  /* 0x0000003c240602a4 */ /* 0x000fee000f8e02ff */
[----:B------:R-:W-:Y:S01]  /*5840*/  @!P3 PRMT R84, R0, 0x7610, R84 ;  /* 0x000076100054b816 */ /* 0x000fe20000000054 */
[----:B--2---:R-:W-:Y:S06]  /*5850*/  @UP0 UIMAD.WIDE UR4, UR6, 0x4, UR4 ;  /* 0x00000004060408a5 */ /* 0x004fec000f8e0204 */
[----:B------:R-:W-:Y:S01]  /*5860*/  IMAD.U32 R2, RZ, RZ, UR4 ;  /* 0x00000004ff027e24 */ /* 0x000fe2000f8e00ff */
[----:B------:R-:W-:Y:S04]  /*5870*/  MOV R3, UR5 ;  /* 0x0000000500037c02 */ /* 0x000fe80008000f00 */
[----:B------:R-:W2:Y:S01]  /*5880*/  @!UP0 LDCU UR4, c[0x0][0x880] ;  /* 0x00011000ff0487ac */ /* 0x000ea20008000800 */
[----:B-1---5:R3:W5:Y:S02]  /*5890*/  @P3 LDG.E R41, desc[UR8][R2.64] ;  /* 0x0000000802293981 */ /* 0x022764000c1e1900 */
[----:B--23--:R-:W-:Y:S02]  /*58a0*/  @!P3 IMAD.U32 R41, RZ, RZ, UR4 ;  /* 0x00000004ff29be24 */ /* 0x00cfe4000f8e00ff */
.L_x_90:
[----:B------:R-:W-:Y:S05]  /*58b0*/  @!P4 BRA `(.L_x_91) ;  /* 0x000000000024c947 */ /* 0x000fea0003800000 */
[----:B------:R-:W-:Y:S01]  /*58c0*/  ISETP.NE.U32.AND P3, PT, R80, RZ, PT ;  /* 0x000000ff5000720c */ /* 0x000fe20003f65070 */
[----:B------:R-:W2:Y:S03]  /*58d0*/  LDCU.64 UR4, c[0x0][0x358] ;  /* 0x00006b00ff0477ac */ /* 0x000ea60008000a00 */
[----:B------:R-:W-:Y:S11]  /*58e0*/  ISETP.NE.AND.EX P3, PT, R81, RZ, PT, P3 ;  /* 0x000000ff5100720c */ /* 0x000ff60003f65330 */
[----:B------:R-:W-:Y:S02]  /*58f0*/  @!UPT UIADD3 URZ, UPT, UPT, URZ, URZ, URZ ;  /* 0x000000fffffff290 */ /* 0x000fe4000fffe0ff */
[----:B------:R-:W3:Y:S01]  /*5900*/  @P3 LDC.64 R2, c[0x0][0x8a8] ;  /* 0x00022a00ff023b82 */ /* 0x000ee20000000a00 */
[----:B-1----:R-:W-:Y:S04]  /*5910*/  @P3 IMAD R0, R82, UR36, RZ ;  /* 0x0000002452003c24 */ /* 0x002fe8000f8e02ff */
[----:B---3--:R-:W-:Y:S05]  /*5920*/  @P3 IMAD.WIDE R2, R0, 0x4, R2 ;  /* 0x0000000400023825 */ /* 0x008fea00078e0202 */
[----:B--2--5:R2:W5:Y:S02]  /*5930*/  @P3 LDG.E R38, desc[UR4][R2.64] ;  /* 0x0000000402263981 */ /* 0x024564000c1e1900 */
[----:B--2---:R-:W3:Y:S02]  /*5940*/  @!P3 LDC R38, c[0x0][0x8a0] ;  /* 0x00022800ff26bb82 */ /* 0x004ee40000000800 */
.L_x_91:
[----:B-----5:R-:W-:Y:S01]  /*5950*/  FSETP.NEU.AND P4, PT, R41, RZ, PT ;  /* 0x000000ff2900720b */ /* 0x020fe20003f8d000 */
[----:B------:R-:W-:Y:S01]  /*5960*/  BSSY B1, `(.L_x_92) ;  /* 0x0000042000017945 */ /* 0x000fe20003800000 */
[----:B------:R-:W-:Y:S01]  /*5970*/  SEL R5, RZ, 0xffffffff, P2 ;  /* 0xffffffffff057807 */ /* 0x000fe20001000000 */
[----:B------:R-:W-:Y:S01]  /*5980*/  IMAD.MOV.U32 R102, RZ, RZ, 0x1 ;  /* 0x00000001ff667424 */ /* 0x000fe200078e00ff */
[----:B------:R-:W-:Y:S02]  /*5990*/  LOP3.LUT P3, RZ, R84, 0xff, RZ, 0xc0, !PT ;  /* 0x000000ff54ff7812 */ /* 0x000fe4000786c0ff */
[----:B------:R-:W-:Y:S02]  /*59a0*/  CS2R R78, SRZ ;  /* 0x00000000004e7805 */ /* 0x000fe4000001ff00 */
[----:B------:R-:W-:Y:S02]  /*59b0*/  @P1 SEL R4, RZ, 0xffffffff, P4 ;  /* 0xffffffffff041807 */ /* 0x000fe40002000000 */
[----:B------:R-:W-:Y:S02]  /*59c0*/  CS2R R76, SRZ ;  /* 0x00000000004c7805 */ /* 0x000fe4000001ff00 */
[----:B------:R-:W-:Y:S02]  /*59d0*/  LEA R2, R90, UR44, 0x3 ;  /* 0x0000002c5a027c11 */ /* 0x000fe4000f8e18ff */
[----:B------:R-:W-:Y:S02]  /*59e0*/  CS2R R74, SRZ ;  /* 0x00000000004a7805 */ /* 0x000fe4000001ff00 */
[----:B------:R-:W-:Y:S02]  /*59f0*/  @P0 SEL R4, R5, R4, !P3 ;  /* 0x0000000405040207 */ /* 0x000fe40005800000 */
[----:B------:R-:W-:Y:S02]  /*5a00*/  CS2R R72, SRZ ;  /* 0x0000000000487805 */ /* 0x000fe4000001ff00 */
[----:B------:R-:W-:Y:S02]  /*5a10*/  LEA R100, R36, UR44, 0x3 ;  /* 0x0000002c24647c11 */ /* 0x000fe4000f8e18ff */
[----:B------:R-:W-:Y:S02]  /*5a20*/  @P1 LOP3.LUT R4, R4, 0x1, RZ, 0xc0, !PT ;  /* 0x0000000104041812 */ /* 0x000fe400078ec0ff */
[----:B------:R-:W-:Y:S02]  /*5a30*/  SHF.L.U32 R3, R92, 0x1f, RZ ;  /* 0x0000001f5c037819 */ /* 0x000fe400000006ff */
[----:B------:R-:W-:Y:S02]  /*5a40*/  ISETP.NE.U32.OR P6, PT, R4, 0x1, !P1 ;  /* 0x000000010400780c */ /* 0x000fe40004fc5470 */
[----:B------:R-:W-:Y:S02]  /*5a50*/  PLOP3.LUT P2, PT, PT, PT, UP1, 0x80, 0x8 ;  /* 0x000000000008781c */ /* 0x000fe40003f4f018 */
[C---:B------:R-:W-:Y:S02]  /*5a60*/  LEA.HI R39, R36.reuse, R36, RZ, 0x1 ;  /* 0x0000002424277211 */ /* 0x040fe400078f08ff */
[----:B------:R-:W-:Y:S02]  /*5a70*/  SEL R4, RZ, 0xffffffff, P4 ;  /* 0xffffffffff047807 */ /* 0x000fe40002000000 */
[----:B------:R-:W-:Y:S01]  /*5a80*/  P2R R96, PR, RZ, 0x40 ;  /* 0x00000040ff607803 */ /* 0x000fe20000000000 */
[C---:B-1----:R-:W-:Y:S01]  /*5a90*/  IMAD.SHL.U32 R0, R39.reuse, 0x40, RZ ;  /* 0x0000004027007824 */ /* 0x042fe200078e00ff */
[----:B------:R-:W-:Y:S03]  /*5aa0*/  LOP3.LUT R39, R39, 0xffe, RZ, 0xc0, !PT ;  /* 0x00000ffe27277812 */ /* 0x000fe600078ec0ff */
[----:B------:R-:W-:Y:S02]  /*5ab0*/  @P6 SHF.L.U32 R7, R89, 0x1f, RZ ;  /* 0x0000001f59076819 */ /* 0x000fe400000006ff */
[----:B------:R-:W-:Y:S01]  /*5ac0*/  @P2 SEL R4, R5, R4, !P3 ;  /* 0x0000000405042207 */ /* 0x000fe20005800000 */
[----:B------:R-:W-:Y:S01]  /*5ad0*/  IMAD.IADD R39, R36, 0x1, -R39 ;  /* 0x0000000124277824 */ /* 0x000fe200078e0a27 */
[----:B------:R-:W1:Y:S01]  /*5ae0*/  @P6 SYNCS.PHASECHK.TRANS64.TRYWAIT P1, [R2+URZ+0x30], R7 ;  /* 0x00003007020065a7 */ /* 0x000e6200080211ff */
[----:B------:R-:W-:Y:S02]  /*5af0*/  LOP3.LUT R0, R0, 0xffffff80, RZ, 0xc0, !PT ;  /* 0xffffff8000007812 */ /* 0x000fe400078ec0ff */
[----:B------:R-:W-:Y:S03]  /*5b00*/  LOP3.LUT R4, R4, 0x1, RZ, 0xc0, !PT ;  /* 0x0000000104047812 */ /* 0x000fe600078ec0ff */
[----:B------:R-:W-:Y:S01]  /*5b10*/  IMAD.IADD R0, R37, 0x1, R0 ;  /* 0x0000000125007824 */ /* 0x000fe200078e0200 */
[----:B------:R-:W-:Y:S03]  /*5b20*/  ISETP.NE.U32.AND P5, PT, R4, 0x1, PT ;  /* 0x000000010400780c */ /* 0x000fe60003fa5070 */
[----:B------:R-:W-:Y:S01]  /*5b30*/  IMAD R39, R39, 0x100000, R0 ;  /* 0x0010000027277824 */ /* 0x000fe200078e0200 */
[----:B------:R-:W-:Y:S01]  /*5b40*/  P2R R103, PR, RZ, 0x20 ;  /* 0x00000020ff677803 */ /* 0x000fe20000000000 */
[----:B------:R2:W4:Y:S01]  /*5b50*/  SYNCS.PHASECHK.TRANS64.TRYWAIT P0, [R100+URZ+0x80], R3 ;  /* 0x00008003640075a7 */ /* 0x00052200080011ff */
[----:B-1----:R-:W-:Y:S01]  /*5b60*/  @P6 SEL R102, RZ, 0x1, !P1 ;  /* 0x00000001ff666807 */ /* 0x002fe20004800000 */
[----:B--2---:R-:W-:Y:S06]  /*5b70*/  @!P6 BRA `(.L_x_93) ;  /* 0x000000000080e947 */ /* 0x004fec0003800000 */
[----:B------:R-:W-:Y:S01]  /*5b80*/  @P5 IMAD R6, R90, 0x1000, R71 ;  /* 0x000010005a065824 */ /* 0x000fe200078e0247 */
[----:B------:R-:W1:Y:S01]  /*5b90*/  S2R R0, SR_CgaCtaId ;  /* 0x0000000000007919 */ /* 0x000e620000008800 */
[----:B------:R-:W-:Y:S01]  /*5ba0*/  ISETP.NE.AND P1, PT, R102, RZ, PT ;  /* 0x000000ff6600720c */ /* 0x000fe20003f25270 */
[----:B------:R-:W-:Y:S01]  /*5bb0*/  BSSY B0, `(.L_x_94) ;  /* 0x000000b000007945 */ /* 0x000fe20003800000 */
[----:B------:R-:W-:Y:S01]  /*5bc0*/  @P5 VIADD R4, R6, UR44 ;  /* 0x0000002c06045c36 */ /* 0x000fe20008000000 */
[----:B------:R-:W-:Y:S02]  /*5bd0*/  CS2R R74, SRZ ;  /* 0x00000000004a7805 */ /* 0x000fe4000001ff00 */
[----:B------:R-:W-:Y:S02]  /*5be0*/  CS2R R72, SRZ ;  /* 0x0000000000487805 */ /* 0x000fe4000001ff00 */
[----:B------:R-:W-:Y:S01]  /*5bf0*/  CS2R R78, SRZ ;  /* 0x00000000004e7805 */ /* 0x000fe2000001ff00 */
[----:B------:R-:W-:Y:S01]  /*5c00*/  @P5 IMAD R4, R93, -0x10, R4 ;  /* 0xfffffff05d045824 */ /* 0x000fe200078e0204 */
[----:B------:R-:W-:Y:S04]  /*5c10*/  CS2R R76, SRZ ;  /* 0x00000000004c7805 */ /* 0x000fe8000001ff00 */
[----:B------:R-:W-:Y:S05]  /*5c20*/  @P1 BRA `(.L_x_95) ;  /* 0x00000000000c1947 */ /* 0x000fea0003800000 */
[----:B------:R-:W-:Y:S04]  /*5c30*/  SHF.L.U32 R5, R89, 0x1f, RZ ;  /* 0x0000001f59057819 */ /* 0x000fe800000006ff */
[----:B------:R-:W2:Y:S02]  /*5c40*/  SYNCS.PHASECHK.TRANS64.TRYWAIT P1, [R2+URZ+0x30], R5 ;  /* 0x00003005020075a7 */ /* 0x000ea400080211ff */
[----:B--2---:R-:W-:Y:S05]  /*5c50*/  @!P1 BRA `(.L_x_96) ;  /* 0x0000002000dc9947 */ /* 0x004fea0003800000 */
.L_x_95:
[----:B------:R-:W-:Y:S05]  /*5c60*/  BSYNC B0 ;  /* 0x0000000000007941 */ /* 0x000fea0003800000 */
.L_x_94:
[----:B------:R-:W-:Y:S01]  /*5c70*/  ISETP.NE.AND P1, PT, R103, RZ, PT ;  /* 0x000000ff6700720c */ /* 0x000fe20003f25270 */
[----:B--2---:R-:W-:Y:S02]  /*5c80*/  VIADD R5, R2, 0x40 ;  /* 0x0000004002057836 */ /* 0x004fe40000000000 */
[----:B------:R-:W-:Y:S03]  /*5c90*/  VIADD R90, R90, 0x1 ;  /* 0x000000015a5a7836 */ /* 0x000fe60000000000 */
[----:B-1----:R-:W-:Y:S07]  /*5ca0*/  PRMT R0, R0, 0x654, R5 ;  /* 0x0000065400007816 */ /* 0x002fee0000000005 */
[----:B------:R1:W2:Y:S04]  /*5cb0*/  @P1 LDS.128 R72, [R6+UR44+0x200] ;  /* 0x0002002c06481984 */ /* 0x0002a80008000c00 */
[----:B------:R1:W1:Y:S01]  /*5cc0*/  @P1 LDS.128 R76, [R4+0x210] ;  /* 0x00021000044c1984 */ /* 0x0002620000000c00 */
[C---:B------:R-:W-:Y:S01]  /*5cd0*/  ISETP.NE.AND P1, PT, R90.reuse, 0x2, PT ;  /* 0x000000025a00780c */ /* 0x040fe20003f25270 */
[----:B------:R-:W-:Y:S01]  /*5ce0*/  @!PT LDS RZ, [RZ] ;  /* 0x00000000fffff984 */ /* 0x000fe20000000800 */
[----:B------:R-:W-:Y:S01]  /*5cf0*/  @!PT LDS RZ, [RZ] ;  /* 0x00000000fffff984 */ /* 0x000fe20000000800 */
[----:B------:R-:W-:Y:S01]  /*5d00*/  @!PT LDS RZ, [RZ] ;  /* 0x00000000fffff984 */ /* 0x000fe20000000800 */
[----:B------:R-:W-:Y:S01]  /*5d10*/  @!PT LDS RZ, [RZ] ;  /* 0x00000000fffff984 */ /* 0x000fe20000000800 */
[----:B------:R5:W-:Y:S06]  /*5d20*/  MEMBAR.ALL.CTA ;  /* 0x0000000000007992 */ /* 0x000bec0000008000 */
[----:B-----5:R-:W5:Y:S01]  /*5d30*/  FENCE.VIEW.ASYNC.S ;  /* 0x00000000000073c6 */ /* 0x020f620000000000 */
[----:B------:R-:W-:Y:S01]  /*5d40*/  SEL R90, R90, RZ, P1 ;  /* 0x000000ff5a5a7207 */ /* 0x000fe20000800000 */
[----:B-----5:R5:W-:Y:S02]  /*5d50*/  SYNCS.ARRIVE.TRANS64.RED.A1T0 RZ, [R0+URZ], RZ ;  /* 0x000000ff00ff79a7 */ /* 0x020be400081004ff */
[----:B-----5:R-:W-:Y:S04]  /*5d60*/  SEL R0, RZ, 0x1, P1 ;  /* 0x00000001ff007807 */ /* 0x020fe80000800000 */
[----:B--2---:R-:W-:Y:S02]  /*5d70*/  LOP3.LUT R89, R89, R0, RZ, 0x3c, !PT ;  /* 0x0000000059597212 */ /* 0x004fe400078e3cff */
.L_x_93:
[----:B------:R-:W-:Y:S05]  /*5d80*/  BSYNC B1 ;  /* 0x0000000000017941 */ /* 0x000fea0003800000 */
.L_x_92:
[----:B------:R-:W-:Y:S04]  /*5d90*/  SHF.R.U32.HI R0, RZ, 0x15, R39 ;  /* 0x00000015ff007819 */ /* 0x000fe80000011627 */
[----:B------:R-:W-:Y:S01]  /*5da0*/  LOP3.LUT P1, RZ, R0, 0x3, R85, 0x48, !PT ;  /* 0x0000000300ff7812 */ /* 0x000fe20007824855 */
[----:B------:R-:W-:Y:S01]  /*5db0*/  @!UPT UIADD3 URZ, UPT, UPT, URZ, URZ, URZ ;  /* 0x000000fffffff290 */ /* 0x000fe2000fffe0ff */
[----:B----4-:R-:W-:Y:S11]  /*5dc0*/  @P0 BRA `(.L_x_97) ;  /* 0x0000000000080947 */ /* 0x010ff60003800000 */
[----:B------:R-:W2:Y:S02]  /*5dd0*/  SYNCS.PHASECHK.TRANS64.TRYWAIT P0, [R100+URZ+0x80], R3 ;  /* 0x00008003640075a7 */ /* 0x000ea400080011ff */
[----:B--2---:R-:W-:Y:S05]  /*5de0*/  @!P0 BRA `(.L_x_98) ;  /* 0x00000020008c8947 */ /* 0x004fea0003800000 */
.L_x_97:
[----:B------:R-:W-:Y:S05]  /*5df0*/  @!P1 BRA `(.L_x_99) ;  /* 0x0000000000409947 */ /* 0x000fea0003800000 */
[----:B------:R-:W4:Y:S01]  /*5e00*/  LDCU.64 UR8, c[0x4][0x70] ;  /* 0x01000e00ff0877ac */ /* 0x000f220008000a00 */
[----:B--2---:R-:W-:Y:S01]  /*5e10*/  MOV R3, 0x0 ;  /* 0x0000000000037802 */ /* 0x004fe20000000f00 */
[----:B------:R-:W-:Y:S02]  /*5e20*/  HFMA2 R12, -RZ, RZ, 0, 5.9604644775390625e-08 ;  /* 0x00000001ff0c7431 */ /* 0x000fe400000001ff */
[----:B------:R-:W-:Y:S02]  /*5e30*/  IMAD.MOV.U32 R8, RZ, RZ, 0x192 ;  /* 0x00000192ff087424 */ /* 0x000fe400078e00ff */
[----:B------:R-:W-:Y:S01]  /*5e40*/  IMAD.MOV.U32 R13, RZ, RZ, RZ ;  /* 0x000000ffff0d7224 */ /* 0x000fe200078e00ff */
[----:B------:R-:W2:Y:S01]  /*5e50*/  LDCU.64 UR6, c[0x4][0x78] ;  /* 0x01000f00ff0677ac */ /* 0x000ea20008000a00 */
[----:B------:R-:W3:Y:S01]  /*5e60*/  LDC.64 R2, c[0x4][R3] ;  /* 0x0100000003027b82 */ /* 0x000ee20000000a00 */
[----:B------:R-:W5:Y:S01]  /*5e70*/  LDCU.64 UR4, c[0x4][0x10] ;  /* 0x01000200ff0477ac */ /* 0x000f620008000a00 */
[----:B----4-:R-:W-:Y:S01]  /*5e80*/  MOV R5, UR9 ;  /* 0x0000000900057c02 */ /* 0x010fe20008000f00 */
[----:B-1----:R-:W-:Y:S01]  /*5e90*/  IMAD.U32 R4, RZ, RZ, UR8 ;  /* 0x00000008ff047e24 */ /* 0x002fe2000f8e00ff */
[----:B--2---:R-:W-:Y:S01]  /*5ea0*/  MOV R7, UR7 ;  /* 0x0000000700077c02 */ /* 0x004fe20008000f00 */
[----:B------:R-:W-:Y:S01]  /*5eb0*/  IMAD.U32 R6, RZ, RZ, UR6 ;  /* 0x00000006ff067e24 */ /* 0x000fe2000f8e00ff */
[----:B-----5:R-:W-:Y:S01]  /*5ec0*/  MOV R11, UR5 ;  /* 0x00000005000b7c02 */ /* 0x020fe20008000f00 */
[----:B------:R-:W-:Y:S02]  /*5ed0*/  IMAD.U32 R10, RZ, RZ, UR4 ;  /* 0x00000004ff0a7e24 */ /* 0x000fe4000f8e00ff */
[----:B------:R-:W-:Y:S07]  /*5ee0*/  LEPC R20, `(.L_x_99) ;  /* 0x000000001014794e */ /* 0x000fee0000000000 */
[----:B---3--:R-:W-:Y:S05]  /*5ef0*/  CALL.ABS.NOINC R2 ;  /* 0x0000000002007343 */ /* 0x008fea0003c00000 */
.L_x_99:
[-C--:B------:R-:W-:Y:S01]  /*5f00*/  F2FP.F16.E4M3.UNPACK_B R42, R72.reuse ;  /* 0x00000048ff2a723e */ /* 0x080fe200020006ff */
[----:B------:R-:W-:Y:S05]  /*5f10*/  WARPSYNC.ALL ;  /* 0x0000000000007948 */ /* 0x000fea0003800000 */
[----:B------:R-:W-:Y:S01]  /*5f20*/  R2UR UR4, R39 ;  /* 0x00000000270472ca */ /* 0x000fe200000e0000 */
[--C-:B------:R-:W-:Y:S01]  /*5f30*/  HADD2.F32 R40, -RZ, R42.reuse.H0_H0 ;  /* 0x2000002aff287230 */ /* 0x100fe20000004100 */
[----:B------:R-:W-:Y:S01]  /*5f40*/  F2FP.F16.E4M3.UNPACK_B R43, R72.H1 ;  /* 0x00000048ff2b723e */ /* 0x000fe200030006ff */
[----:B------:R-:W-:Y:S01]  /*5f50*/  HADD2.F32 R42, -RZ, R42.H1_H1 ;  /* 0x3000002aff2a7230 */ /* 0x000fe20000004100 */
[-C--:B------:R-:W-:Y:S01]  /*5f60*/  F2FP.F16.E4M3.UNPACK_B R45, R73.reuse ;  /* 0x00000049ff2d723e */ /* 0x080fe200020006ff */
[----:B------:R-:W-:Y:S01]  /*5f70*/  BSSY.RECONVERGENT B0, `(.L_x_100) ;  /* 0x0000099000007945 */ /* 0x000fe20003800200 */
[----:B------:R-:W-:Y:S01]  /*5f80*/  F2FP.F16.E4M3.UNPACK_B R47, R73.H1 ;  /* 0x00000049ff2f723e */ /* 0x000fe200030006ff */
[--C-:B------:R-:W-:Y:S01]  /*5f90*/  HADD2.F32 R44, -RZ, R43.reuse.H0_H0 ;  /* 0x2000002bff2c7230 */ /* 0x100fe20000004100 */
[-C--:B------:R-:W-:Y:S01]  /*5fa0*/  F2FP.F16.E4M3.UNPACK_B R49, R74.reuse ;  /* 0x0000004aff31723e */ /* 0x080fe200020006ff */
[----:B------:R-:W-:Y:S01]  /*5fb0*/  HADD2.F32 R46, -RZ, R43.H1_H1 ;  /* 0x3000002bff2e7230 */ /* 0x000fe20000004100 */
[----:B------:R-:W-:Y:S01]  /*5fc0*/  F2FP.F16.E4M3.UNPACK_B R51, R74.H1 ;  /* 0x0000004aff33723e */ /* 0x000fe200030006ff */
[--C-:B------:R-:W-:Y:S01]  /*5fd0*/  HADD2.F32 R43, -RZ, R45.reuse.H0_H0 ;  /* 0x2000002dff2b7230 */ /* 0x100fe20000004100 */
[-C--:B------:R-:W-:Y:S01]  /*5fe0*/  F2FP.F16.E4M3.UNPACK_B R53, R75.reuse ;  /* 0x0000004bff35723e */ /* 0x080fe200020006ff */
[----:B-1----:R-:W-:Y:S01]  /*5ff0*/  LDTM.16dp32bit_t0_t15.x32 R4, tmem[UR4] ;  /* 0x00000004000479ee */ /* 0x002fe20008a80000 */
[----:B------:R-:W3:Y:S01]  /*6000*/  LDTM.16dp32bit_t16_t31.x32 R4, tmem[UR4+0x20] ;  /* 0x00002004000479ee */ /* 0x000ee20008aa0000 */
[----:B------:R-:W-:Y:S01]  /*6010*/  ISETP.NE.AND P6, PT, R96, RZ, PT ;  /* 0x000000ff6000720c */ /* 0x000fe20003fc5270 */
[----:B------:R-:W-:Y:S01]  /*6020*/  HADD2.F32 R48, -RZ, R45.H1_H1 ;  /* 0x3000002dff307230 */ /* 0x000fe20000004100 */
[----:B------:R-:W-:Y:S01]  /*6030*/  IADD3 R109, PT, PT, R71, UR44, RZ ;  /* 0x0000002c476d7c10 */ /* 0x000fe2000fffe0ff */
[----:B------:R-:W-:Y:S01]  /*6040*/  HADD2.F32 R52, -RZ, R49.H1_H1 ;  /* 0x30000031ff347230 */ /* 0x000fe20000004100 */
[----:B------:R-:W-:Y:S01]  /*6050*/  SHF.L.U32 R108, R88, 0x4, RZ ;  /* 0x00000004586c7819 */ /* 0x000fe200000006ff */
[----:B------:R-:W-:Y:S01]  /*6060*/  HADD2.F32 R56, -RZ, R53.H1_H1 ;  /* 0x30000035ff387230 */ /* 0x000fe20000004100 */
[----:B------:R-:W-:Y:S01]  /*6070*/  F2FP.F16.E4M3.UNPACK_B R55, R75.H1 ;  /* 0x0000004bff37723e */ /* 0x000fe200030006ff */
[--C-:B------:R-:W-:Y:S01]  /*6080*/  HADD2.F32 R45, -RZ, R47.reuse.H0_H0 ;  /* 0x2000002fff2d7230 */ /* 0x100fe20000004100 */
[----:B------:R-:W-:Y:S01]  /*6090*/  IADD3 R101, PT, PT, R109, R108, RZ ;  /* 0x0000006c6d657210 */ /* 0x000fe20007ffe0ff */
[----:B------:R-:W-:Y:S01]  /*60a0*/  HADD2.F32 R50, -RZ, R47.H1_H1 ;  /* 0x3000002fff327230 */ /* 0x000fe20000004100 */
[-C--:B------:R-:W-:Y:S01]  /*60b0*/  F2FP.F16.E4M3.UNPACK_B R57, R76.reuse ;  /* 0x0000004cff39723e */ /* 0x080fe200020006ff */
[----:B------:R-:W-:Y:S01]  /*60c0*/  HADD2.F32 R47, -RZ, R49.H0_H0 ;  /* 0x20000031ff2f7230 */ /* 0x000fe20000004100 */
[----:B------:R-:W-:Y:S01]  /*60d0*/  F2FP.F16.E4M3.UNPACK_B R59, R76.H1 ;  /* 0x0000004cff3b723e */ /* 0x000fe200030006ff */
[----:B------:R-:W-:Y:S01]  /*60e0*/  HADD2.F32 R49, -RZ, R51.H0_H0 ;  /* 0x20000033ff317230 */ /* 0x000fe20000004100 */
[-C--:B------:R-:W-:Y:S01]  /*60f0*/  F2FP.F16.E4M3.UNPACK_B R61, R77.reuse ;  /* 0x0000004dff3d723e */ /* 0x080fe200020006ff */
[----:B------:R-:W-:Y:S01]  /*6100*/  HADD2.F32 R60, -RZ, R57.H1_H1 ;  /* 0x30000039ff3c7230 */ /* 0x000fe20000004100 */
[----:B------:R-:W-:Y:S01]  /*6110*/  F2FP.F16.E4M3.UNPACK_B R63, R77.H1 ;  /* 0x0000004dff3f723e */ /* 0x000fe200030006ff */
[----:B------:R-:W-:Y:S01]  /*6120*/  HADD2.F32 R54, -RZ, R51.H1_H1 ;  /* 0x30000033ff367230 */ /* 0x000fe20000004100 */
[-C--:B------:R-:W-:Y:S01]  /*6130*/  F2FP.F16.E4M3.UNPACK_B R65, R78.reuse ;  /* 0x0000004eff41723e */ /* 0x080fe200020006ff */
[----:B------:R-:W-:Y:S01]  /*6140*/  HADD2.F32 R51, -RZ, R53.H0_H0 ;  /* 0x20000035ff337230 */ /* 0x000fe20000004100 */
[----:B------:R-:W-:Y:S01]  /*6150*/  F2FP.F16.E4M3.UNPACK_B R67, R78.H1 ;  /* 0x0000004eff43723e */ /* 0x000fe200030006ff */
[----:B------:R-:W-:Y:S01]  /*6160*/  HADD2.F32 R64, -RZ, R61.H1_H1 ;  /* 0x3000003dff407230 */ /* 0x000fe20000004100 */
[----:B------:R-:W-:Y:S01]  /*6170*/  ISETP.NE.AND P0, PT, R95, RZ, PT ;  /* 0x000000ff5f00720c */ /* 0x000fe20003f05270 */
[C---:B---3--:R-:W-:Y:S01]  /*6180*/  FMUL R0, R38.reuse, R4 ;  /* 0x0000000426007220 */ /* 0x048fe20000400000 */
[C---:B------:R-:W-:Y:S01]  /*6190*/  FMUL R2, R38.reuse, R5 ;  /* 0x0000000526027220 */ /* 0x040fe20000400000 */
[C---:B------:R-:W-:Y:S01]  /*61a0*/  FMUL R4, R38.reuse, R8 ;  /* 0x0000000826047220 */ /* 0x040fe20000400000 */
[C---:B------:R-:W-:Y:S01]  /*61b0*/  FMUL R5, R38.reuse, R9 ;  /* 0x0000000926057220 */ /* 0x040fe20000400000 */
[C---:B------:R-:W-:Y:S01]  /*61c0*/  FFMA R0, R41.reuse, R40, R0 ;  /* 0x0000002829007223 */ /* 0x040fe20000000000 */
[C---:B------:R-:W-:Y:S01]  /*61d0*/  FFMA R2, R41.reuse, R42, R2 ;  /* 0x0000002a29027223 */ /* 0x040fe20000000002 */
[C---:B------:R-:W-:Y:S01]  /*61e0*/  FMUL R8, R38.reuse, R12 ;  /* 0x0000000c26087220 */ /* 0x040fe20000400000 */
[C---:B------:R-:W-:Y:S01]  /*61f0*/  FMUL R9, R38.reuse, R13 ;  /* 0x0000000d26097220 */ /* 0x040fe20000400000 */
[C---:B------:R-:W-:Y:S01]  /*6200*/  FMUL R12, R38.reuse, R16 ;  /* 0x00000010260c7220 */ /* 0x040fe20000400000 */
[C---:B------:R-:W-:Y:S01]  /*6210*/  FMUL R13, R38.reuse, R17 ;  /* 0x00000011260d7220 */ /* 0x040fe20000400000 */
[C---:B------:R-:W-:Y:S01]  /*6220*/  FMUL R16, R38.reuse, R20 ;  /* 0x0000001426107220 */ /* 0x040fe20000400000 */
[C---:B------:R-:W-:Y:S01]  /*6230*/  FMUL R17, R38.reuse, R21 ;  /* 0x0000001526117220 */ /* 0x040fe20000400000 */
[C---:B------:R-:W-:Y:S01]  /*6240*/  FMUL R20, R38.reuse, R24 ;  /* 0x0000001826147220 */ /* 0x040fe20000400000 */
[C---:B------:R-:W-:Y:S01]  /*6250*/  FMUL R21, R38.reuse, R25 ;  /* 0x0000001926157220 */ /* 0x040fe20000400000 */
[----:B------:R-:W-:Y:S02]  /*6260*/  HADD2.F32 R68, -RZ, R65.H1_H1 ;  /* 0x30000041ff447230 */ /* 0x000fe40000004100 */
[C---:B------:R-:W-:Y:S01]  /*6270*/  FMUL R24, R38.reuse, R28 ;  /* 0x0000001c26187220 */ /* 0x040fe20000400000 */
[C---:B------:R-:W-:Y:S01]  /*6280*/  FMUL R25, R38.reuse, R29 ;  /* 0x0000001d26197220 */ /* 0x040fe20000400000 */
[C---:B------:R-:W-:Y:S01]  /*6290*/  FMUL R28, R38.reuse, R32 ;  /* 0x00000020261c7220 */ /* 0x040fe20000400000 */
[C---:B------:R-:W-:Y:S01]  /*62a0*/  FMUL R29, R38.reuse, R33 ;  /* 0x00000021261d7220 */ /* 0x040fe20000400000 */
[C---:B--2---:R-:W-:Y:S01]  /*62b0*/  FMUL R3, R38.reuse, R6 ;  /* 0x0000000626037220 */ /* 0x044fe20000400000 */
[C---:B------:R-:W-:Y:S01]  /*62c0*/  FMUL R7, R38.reuse, R7 ;  /* 0x0000000726077220 */ /* 0x040fe20000400000 */
[C---:B------:R-:W-:Y:S01]  /*62d0*/  FMUL R6, R38.reuse, R10 ;  /* 0x0000000a26067220 */ /* 0x040fe20000400000 */
[C---:B------:R-:W-:Y:S01]  /*62e0*/  FMUL R11, R38.reuse, R11 ;  /* 0x0000000b260b7220 */ /* 0x040fe20000400000 */
[C---:B------:R-:W-:Y:S01]  /*62f0*/  FFMA R3, R41.reuse, R44, R3 ;  /* 0x0000002c29037223 */ /* 0x040fe20000000003 */
[C---:B------:R-:W-:Y:S01]  /*6300*/  FFMA R7, R41.reuse, R46, R7 ;  /* 0x0000002e29077223 */ /* 0x040fe20000000007 */
[C---:B------:R-:W-:Y:S01]  /*6310*/  FFMA R4, R41.reuse, R43, R4 ;  /* 0x0000002b29047223 */ /* 0x040fe20000000004 */
[----:B------:R-:W-:Y:S01]  /*6320*/  F2FP.F16.E4M3.UNPACK_B R40, R79 ;  /* 0x0000004fff28723e */ /* 0x000fe200020006ff */
[C---:B------:R-:W-:Y:S01]  /*6330*/  FFMA R5, R41.reuse, R48, R5 ;  /* 0x0000003029057223 */ /* 0x040fe20000000005 */
[C---:B------:R-:W-:Y:S01]  /*6340*/  FFMA R6, R41.reuse, R45, R6 ;  /* 0x0000002d29067223 */ /* 0x040fe20000000006 */
[----:B------:R-:W-:Y:S01]  /*6350*/  F2FP.F16.E4M3.UNPACK_B R42, R79.H1 ;  /* 0x0000004fff2a723e */ /* 0x000fe200030006ff */
[C---:B------:R-:W-:Y:S01]  /*6360*/  FFMA R11, R41.reuse, R50, R11 ;  /* 0x00000032290b7223 */ /* 0x040fe2000000000b */
[----:B------:R-:W-:Y:S01]  /*6370*/  FFMA R8, R41, R47, R8 ;  /* 0x0000002f29087223 */ /* 0x000fe20000000008 */
[----:B------:R-:W-:Y:S01]  /*6380*/  F2FP.SATFINITE.E4M3.F32.PACK_AB_MERGE_C R97, R7, R3, RZ ;  /* 0x000000030761723e */ /* 0x000fe200048070ff */
[C---:B------:R-:W-:Y:S01]  /*6390*/  FFMA R9, R41.reuse, R52, R9 ;  /* 0x0000003429097223 */ /* 0x040fe20000000009 */
[----:B------:R-:W-:Y:S01]  /*63a0*/  FMUL R10, R38, R14 ;  /* 0x0000000e260a7220 */ /* 0x000fe20000400000 */
[----:B------:R-:W-:Y:S01]  /*63b0*/  LEA R109, R90, UR44, 0x3 ;  /* 0x0000002c5a6d7c11 */ /* 0x000fe2000f8e18ff */
[----:B------:R-:W-:Y:S01]  /*63c0*/  FMUL R15, R38, R15 ;  /* 0x0000000f260f7220 */ /* 0x000fe20000400000 */
[--C-:B------:R-:W-:Y:S01]  /*63d0*/  HADD2.F32 R53, -RZ, R55.reuse.H0_H0 ;  /* 0x20000037ff357230 */ /* 0x100fe20000004100 */
[----:B------:R-:W-:Y:S01]  /*63e0*/  F2FP.SATFINITE.E4M3.F32.PACK_AB_MERGE_C R96, R2, R0, R97 ;  /* 0x000000000260723e */ /* 0x000fe20004807061 */
[----:B------:R-:W-:Y:S01]  /*63f0*/  FFMA R10, R41, R49, R10 ;  /* 0x00000031290a7223 */ /* 0x000fe2000000000a */
[----:B------:R-:W-:Y:S01]  /*6400*/  F2FP.SATFINITE.E4M3.F32.PACK_AB_MERGE_C R97, R11, R6, RZ ;  /* 0x000000060b61723e */ /* 0x000fe200048070ff */
[C---:B------:R-:W-:Y:S01]  /*6410*/  FFMA R15, R41.reuse, R54, R15 ;  /* 0x00000036290f7223 */ /* 0x040fe2000000000f */
[C---:B------:R-:W-:Y:S01]  /*6420*/  FFMA R12, R41.reuse, R51, R12 ;  /* 0x00000033290c7223 */ /* 0x040fe2000000000c */
[----:B------:R-:W-:Y:S01]  /*6430*/  FFMA R13, R41, R56, R13 ;  /* 0x00000038290d7223 */ /* 0x000fe2000000000d */
[----:B------:R-:W-:Y:S01]  /*6440*/  F2FP.SATFINITE.E4M3.F32.PACK_AB_MERGE_C R97, R5, R4, R97 ;  /* 0x000000040561723e */ /* 0x000fe20004807061 */
[----:B------:R-:W-:Y:S01]  /*6450*/  HADD2.F32 R58, -RZ, R55.H1_H1 ;  /* 0x30000037ff3a7230 */ /* 0x000fe20000004100 */
[----:B------:R-:W-:Y:S01]  /*6460*/  F2FP.SATFINITE.E4M3.F32.PACK_AB_MERGE_C R98, R15, R10, RZ ;  /* 0x0000000a0f62723e */ /* 0x000fe200048070ff */
[----:B------:R-:W-:Y:S02]  /*6470*/  HADD2.F32 R55, -RZ, R57.H0_H0 ;  /* 0x20000039ff377230 */ /* 0x000fe40000004100 */
[C---:B------:R-:W-:Y:S01]  /*6480*/  FMUL R14, R38.reuse, R18 ;  /* 0x00000012260e7220 */ /* 0x040fe20000400000 */
[C---:B------:R-:W-:Y:S01]  /*6490*/  FMUL R19, R38.reuse, R19 ;  /* 0x0000001326137220 */ /* 0x040fe20000400000 */
[--C-:B------:R-:W-:Y:S02]  /*64a0*/  HADD2.F32 R57, -RZ, R59.reuse.H0_H0 ;  /* 0x2000003bff397230 */ /* 0x100fe40000004100 */
[C---:B------:R-:W-:Y:S01]  /*64b0*/  FMUL R18, R38.reuse, R22 ;  /* 0x0000001626127220 */ /* 0x040fe20000400000 */
[C---:B------:R-:W-:Y:S01]  /*64c0*/  FFMA R14, R41.reuse, R53, R14 ;  /* 0x00000035290e7223 */ /* 0x040fe2000000000e */
[----:B------:R-:W-:Y:S02]  /*64d0*/  HADD2.F32 R62, -RZ, R59.H1_H1 ;  /* 0x3000003bff3e7230 */ /* 0x000fe40000004100 */
[C---:B------:R-:W-:Y:S01]  /*64e0*/  FFMA R19, R41.reuse, R58, R19 ;  /* 0x0000003a29137223 */ /* 0x040fe20000000013 */
[----:B------:R-:W-:Y:S02]  /*64f0*/  HADD2.F32 R59, -RZ, R61.H0_H0 ;  /* 0x2000003dff3b7230 */ /* 0x000fe40000004100 */
[C---:B------:R-:W-:Y:S01]  /*6500*/  FMUL R23, R38.reuse, R23 ;  /* 0x0000001726177220 */ /* 0x040fe20000400000 */
[C---:B------:R-:W-:Y:S01]  /*6510*/  FFMA R16, R41.reuse, R55, R16 ;  /* 0x0000003729107223 */ /* 0x040fe20000000010 */
[C---:B------:R-:W-:Y:S01]  /*6520*/  FFMA R17, R41.reuse, R60, R17 ;  /* 0x0000003c29117223 */ /* 0x040fe20000000011 */
[--C-:B------:R-:W-:Y:S02]  /*6530*/  HADD2.F32 R61, -RZ, R63.reuse.H0_H0 ;  /* 0x2000003fff3d7230 */ /* 0x100fe40000004100 */
[C---:B------:R-:W-:Y:S01]  /*6540*/  FFMA R18, R41.reuse, R57, R18 ;  /* 0x0000003929127223 */ /* 0x040fe20000000012 */
[----:B------:R-:W-:Y:S02]  /*6550*/  HADD2.F32 R66, -RZ, R63.H1_H1 ;  /* 0x3000003fff427230 */ /* 0x000fe40000004100 */
[C---:B------:R-:W-:Y:S01]  /*6560*/  FMUL R22, R38.reuse, R26 ;  /* 0x0000001a26167220 */ /* 0x040fe20000400000 */
[----:B------:R-:W-:Y:S02]  /*6570*/  HADD2.F32 R63, -RZ, R65.H0_H0 ;  /* 0x20000041ff3f7230 */ /* 0x000fe40000004100 */
[C---:B------:R-:W-:Y:S01]  /*6580*/  FFMA R23, R41.reuse, R62, R23 ;  /* 0x0000003e29177223 */ /* 0x040fe20000000017 */
[C---:B------:R-:W-:Y:S01]  /*6590*/  FMUL R27, R38.reuse, R27 ;  /* 0x0000001b261b7220 */ /* 0x040fe20000400000 */
[C---:B------:R-:W-:Y:S01]  /*65a0*/  FFMA R20, R41.reuse, R59, R20 ;  /* 0x0000003b29147223 */ /* 0x040fe20000000014 */
[C---:B------:R-:W-:Y:S01]  /*65b0*/  FFMA R21, R41.reuse, R64, R21 ;  /* 0x0000004029157223 */ /* 0x040fe20000000015 */
[--C-:B------:R-:W-:Y:S02]  /*65c0*/  HADD2.F32 R65, -RZ, R67.reuse.H0_H0 ;  /* 0x20000043ff417230 */ /* 0x100fe40000004100 */
[C---:B------:R-:W-:Y:S01]  /*65d0*/  FFMA R22, R41.reuse, R61, R22 ;  /* 0x0000003d29167223 */ /* 0x040fe20000000016 */
[----:B------:R-:W-:Y:S02]  /*65e0*/  HADD2.F32 R70, -RZ, R67.H1_H1 ;  /* 0x30000043ff467230 */ /* 0x000fe40000004100 */
[C---:B------:R-:W-:Y:S01]  /*65f0*/  FMUL R26, R38.reuse, R30 ;  /* 0x0000001e261a7220 */ /* 0x040fe20000400000 */
[--C-:B------:R-:W-:Y:S02]  /*6600*/  HADD2.F32 R67, -RZ, R40.reuse.H0_H0 ;  /* 0x20000028ff437230 */ /* 0x100fe40000004100 */
[C---:B------:R-:W-:Y:S01]  /*6610*/  FFMA R27, R41.reuse, R66, R27 ;  /* 0x00000042291b7223 */ /* 0x040fe2000000001b */
[C---:B------:R-:W-:Y:S01]  /*6620*/  FMUL R31, R38.reuse, R31 ;  /* 0x0000001f261f7220 */ /* 0x040fe20000400000 */
[C---:B------:R-:W-:Y:S01]  /*6630*/  FFMA R24, R41.reuse, R63, R24 ;  /* 0x0000003f29187223 */ /* 0x040fe20000000018 */
[----:B------:R-:W-:Y:S02]  /*6640*/  HADD2.F32 R40, -RZ, R40.H1_H1 ;  /* 0x30000028ff287230 */ /* 0x000fe40000004100 */
[C---:B------:R-:W-:Y:S01]  /*6650*/  FFMA R25, R41.reuse, R68, R25 ;  /* 0x0000004429197223 */ /* 0x040fe20000000019 */
[--C-:B------:R-:W-:Y:S02]  /*6660*/  HADD2.F32 R69, -RZ, R42.reuse.H0_H0 ;  /* 0x2000002aff457230 */ /* 0x100fe40000004100 */
[C---:B------:R-:W-:Y:S01]  /*6670*/  FFMA R26, R41.reuse, R65, R26 ;  /* 0x00000041291a7223 */ /* 0x040fe2000000001a */
[----:B------:R-:W-:Y:S02]  /*6680*/  HADD2.F32 R42, -RZ, R42.H1_H1 ;  /* 0x3000002aff2a7230 */ /* 0x000fe40000004100 */
[C---:B------:R-:W-:Y:S01]  /*6690*/  FMUL R30, R38.reuse, R34 ;  /* 0x00000022261e7220 */ /* 0x040fe20000400000 */
[----:B------:R-:W-:Y:S01]  /*66a0*/  FFMA R31, R41, R70, R31 ;  /* 0x00000046291f7223 */ /* 0x000fe2000000001f */
[----:B------:R-:W-:Y:S01]  /*66b0*/  FMUL R35, R38, R35 ;  /* 0x0000002326237220 */ /* 0x000fe20000400000 */
[----:B------:R-:W-:Y:S01]  /*66c0*/  F2FP.SATFINITE.E4M3.F32.PACK_AB_MERGE_C R99, R19, R14, RZ ;  /* 0x0000000e1363723e */ /* 0x000fe200048070ff */
[C---:B------:R-:W-:Y:S01]  /*66d0*/  FFMA R28, R41.reuse, R67, R28 ;  /* 0x00000043291c7223 */ /* 0x040fe2000000001c */
[C---:B------:R-:W-:Y:S01]  /*66e0*/  FFMA R29, R41.reuse, R40, R29 ;  /* 0x00000028291d7223 */ /* 0x040fe2000000001d */
[C---:B------:R-:W-:Y:S01]  /*66f0*/  FFMA R30, R41.reuse, R69, R30 ;  /* 0x00000045291e7223 */ /* 0x040fe2000000001e */
[----:B------:R-:W-:Y:S01]  /*6700*/  FFMA R35, R41, R42, R35 ;  /* 0x0000002a29237223 */ /* 0x000fe20000000023 */
[----:B------:R-:W-:Y:S02]  /*6710*/  F2FP.SATFINITE.E4M3.F32.PACK_AB_MERGE_C R98, R9, R8, R98 ;  /* 0x000000080962723e */ /* 0x000fe40004807062 */
[----:B------:R-:W-:Y:S02]  /*6720*/  F2FP.SATFINITE.E4M3.F32.PACK_AB_MERGE_C R99, R13, R12, R99 ;  /* 0x0000000c0d63723e */ /* 0x000fe40004807063 */
[----:B------:R-:W-:Y:S02]  /*6730*/  F2FP.SATFINITE.E4M3.F32.PACK_AB_MERGE_C R104, R23, R18, RZ ;  /* 0x000000121768723e */ /* 0x000fe400048070ff */
[----:B------:R-:W-:Y:S01]  /*6740*/  F2FP.SATFINITE.E4M3.F32.PACK_AB_MERGE_C R105, R27, R22, RZ ;  /* 0x000000161b69723e */ /* 0x000fe200048070ff */
[----:B------:R1:W-:Y:S01]  /*6750*/  STS.128 [R71+UR44+0x2200], R96 ;  /* 0x0022006047007988 */ /* 0x0003e20008000c2c */
[----:B------:R-:W-:Y:S02]  /*6760*/  F2FP.SATFINITE.E4M3.F32.PACK_AB_MERGE_C R110, R31, R26, RZ ;  /* 0x0000001a1f6e723e */ /* 0x000fe400048070ff */
[----:B------:R-:W-:Y:S02]  /*6770*/  F2FP.SATFINITE.E4M3.F32.PACK_AB_MERGE_C R111, R35, R30, RZ ;  /* 0x0000001e236f723e */ /* 0x000fe400048070ff */
[----:B------:R-:W-:Y:S02]  /*6780*/  F2FP.SATFINITE.E4M3.F32.PACK_AB_MERGE_C R104, R17, R16, R104 ;  /* 0x000000101168723e */ /* 0x000fe40004807068 */
[----:B------:R-:W-:Y:S02]  /*6790*/  F2FP.SATFINITE.E4M3.F32.PACK_AB_MERGE_C R105, R21, R20, R105 ;  /* 0x000000141569723e */ /* 0x000fe40004807069 */
[----:B------:R-:W-:Y:S02]  /*67a0*/  F2FP.SATFINITE.E4M3.F32.PACK_AB_MERGE_C R106, R25, R24, R110 ;  /* 0x00000018196a723e */ /* 0x000fe4000480706e */
[----:B------:R-:W-:Y:S02]  /*67b0*/  F2FP.SATFINITE.E4M3.F32.PACK_AB_MERGE_C R107, R29, R28, R111 ;  /* 0x0000001c1d6b723e */ /* 0x000fe4000480706f */
[----:B------:R-:W-:Y:S03]  /*67c0*/  @P6 SHF.L.U32 R110, R89, 0x1f, RZ ;  /* 0x0000001f596e6819 */ /* 0x000fe600000006ff */
[----:B------:R1:W-:Y:S01]  /*67d0*/  STS.128 [R101+0x2210], R104 ;  /* 0x0022106865007388 */ /* 0x0003e20000000c00 */
[----:B------:R-:W-:Y:S01]  /*67e0*/  @!PT LDS RZ, [RZ] ;  /* 0x00000000fffff984 */ /* 0x000fe20000000800 */
[----:B------:R-:W-:Y:S01]  /*67f0*/  @!PT LDS RZ, [RZ] ;  /* 0x00000000fffff984 */ /* 0x000fe20000000800 */
[----:B------:R-:W-:Y:S01]  /*6800*/  @!PT LDS RZ, [RZ] ;  /* 0x00000000fffff984 */ /* 0x000fe20000000800 */
[----:B------:R-:W-:Y:S01]  /*6810*/  @!PT LDS RZ, [RZ] ;  /* 0x00000000fffff984 */ /* 0x000fe20000000800 */
[----:B------:R2:W-:Y:S07]  /*6820*/  MEMBAR.ALL.CTA ;  /* 0x0000000000007992 */ /* 0x0005ee0000008000 */
[----:B--2---:R-:W2:Y:S02]  /*6830*/  FENCE.VIEW.ASYNC.S ;  /* 0x00000000000073c6 */ /* 0x004ea40000000000 */
[----:B--2---:R-:W-:Y:S06]  /*6840*/  BAR.SYNC.DEFER_BLOCKING 0x1, 0x80 ;  /* 0x0042000000007b1d */ /* 0x004fec0000010000 */
[----:B------:R-:W-:Y:S05]  /*6850*/  @P0 BRA `(.L_x_101) ;  /* 0x0000000000280947 */ /* 0x000fea0003800000 */
[----:B------:R-:W2:Y:S01]  /*6860*/  LDCU.64 UR6, c[0x0][0x348] ;  /* 0x00006900ff0677ac */ /* 0x000ea20008000a00 */
[----:B------:R-:W-:Y:S01]  /*6870*/  UIADD3 UR4, UPT, UPT, UR44, 0x2200, URZ ;  /* 0x000022002c047890 */ /* 0x000fe2000fffe0ff */
[----:B------:R-:W-:Y:S05]  /*6880*/  UMOV UR51, UR36 ;  /* 0x0000002400337c82 */ /* 0x000fea0008000000 */
[----:B------:R-:W-:Y:S04]  /*6890*/  MOV R94, UR4 ;  /* 0x00000004005e7c02 */ /* 0x000fe80008000f00 */
[----:B------:R-:W-:Y:S01]  /*68a0*/  R2UR UR48, R94 ;  /* 0x000000005e3072ca */ /* 0x000fe200000e0000 */
[----:B--2---:R-:W-:Y:S04]  /*68b0*/  UIADD3 UR4, UP0, UPT, UR6, 0x680, URZ ;  /* 0x0000068006047890 */ /* 0x004fe8000ff1e0ff */
[----:B------:R-:W-:Y:S09]  /*68c0*/  UIADD3.X UR5, UPT, UPT, URZ, UR7, URZ, UP0, !UPT ;  /* 0x00000007ff057290 */ /* 0x000ff200087fe4ff */
[----:B------:R2:W-:Y:S01]  /*68d0*/  UTMASTG.3D [UR48], [UR4] ;  /* 0x00000030040073b5 */ /* 0x0005e20008010000 */
[----:B------:R0:W-:Y:S01]  /*68e0*/  UTMACMDFLUSH ;  /* 0x00000000000079b7 */ /* 0x0001e20000000000 */
[----:B--2---:R-:W-:Y:S04]  /*68f0*/  DEPBAR.LE SB0, 0x1 ;  /* 0x000080400000791a */ /* 0x004fe80000000000 */
.L_x_101:
[----:B------:R-:W-:Y:S05]  /*6900*/  BSYNC.RECONVERGENT B0 ;  /* 0x0000000000007941 */ /* 0x000fea0003800200 */
.L_x_100:
[----:B------:R-:W-:Y:S06]  /*6910*/  BAR.SYNC.DEFER_BLOCKING 0x1, 0x80 ;  /* 0x0042000000007b1d */ /* 0x000fec0000010000 */
[----:B------:R-:W2:Y:S01]  /*6920*/  @P6 SYNCS.PHASECHK.TRANS64.TRYWAIT P0, [R109+URZ+0x30], R110 ;  /* 0x0000306e6d0065a7 */ /* 0x000ea200080011ff */
[----:B------:R-:W-:Y:S01]  /*6930*/  BSSY B1, `(.L_x_102) ;  /* 0x0000020000017945 */ /* 0x000fe20003800000 */
[----:B--2---:R-:W-:Y:S03]  /*6940*/  @P6 SEL R102, RZ, 0x1, !P0 ;  /* 0x00000001ff666807 */ /* 0x004fe60004000000 */
[----:B------:R-:W-:Y:S05]  /*6950*/  @!P6 BRA `(.L_x_103) ;  /* 0x000000000074e947 */ /* 0x000fea0003800000 */
[----:B------:R-:W-:Y:S01]  /*6960*/  ISETP.NE.AND P1, PT, R103, RZ, PT ;  /* 0x000000ff6700720c */ /* 0x000fe20003f25270 */
[----:B------:R-:W2:Y:S01]  /*6970*/  S2R R0, SR_CgaCtaId ;  /* 0x0000000000007919 */ /* 0x000ea20000008800 */
[----:B------:R-:W-:Y:S01]  /*6980*/  ISETP.NE.AND P0, PT, R102, RZ, PT ;  /* 0x000000ff6600720c */ /* 0x000fe20003f05270 */
[----:B------:R-:W-:Y:S10]  /*6990*/  BSSY B0, `(.L_x_104) ;  /* 0x0000008000007945 */ /* 0x000ff40003800000 */
[----:B------:R-:W-:Y:S05]  /*69a0*/  @P1 IMAD R2, R90, 0x1000, R71 ;  /* 0x000010005a021824 */ /* 0x000fea00078e0247 */
[----:B------:R-:W-:Y:S05]  /*69b0*/  @P1 IADD3 R3, PT, PT, R2, UR44, RZ ;  /* 0x0000002c02031c10 */ /* 0x000fea000fffe0ff */
[----:B------:R-:W-:Y:S01]  /*69c0*/  @P1 IMAD.IADD R3, R3, 0x1, R108 ;  /* 0x0000000103031824 */ /* 0x000fe200078e026c */
[----:B------:R-:W-:Y:S06]  /*69d0*/  @P0 BRA `(.L_x_105) ;  /* 0x00000000000c0947 */ /* 0x000fec0003800000 */
[----:B------:R-:W-:Y:S04]  /*69e0*/  SHF.L.U32 R4, R89, 0x1f, RZ ;  /* 0x0000001f59047819 */ /* 0x000fe800000006ff */
[----:B------:R-:W3:Y:S02]  /*69f0*/  SYNCS.PHASECHK.TRANS64.TRYWAIT P0, [R109+URZ+0x30], R4 ;  /* 0x000030046d0075a7 */ /* 0x000ee400080011ff */
[----:B---3--:R-:W-:Y:S05]  /*6a00*/  @!P0 BRA `(.L_x_106) ;  /* 0x0000001400988947 */ /* 0x008fea0003800000 */
.L_x_105:
[----:B------:R-:W-:Y:S05]  /*6a10*/  BSYNC B0 ;  /* 0x0000000000007941 */ /* 0x000fea0003800000 */
.L_x_104:
[----:B------:R-:W-:Y:S01]  /*6a20*/  ISETP.NE.AND P0, PT, R103, RZ, PT ;  /* 0x000000ff6700720c */ /* 0x000fe20003f05270 */
[----:B---3--:R-:W-:Y:S02]  /*6a30*/  VIADD R109, R109, 0x40 ;  /* 0x000000406d6d7836 */ /* 0x008fe40000000000 */
[----:B------:R-:W-:Y:S03]  /*6a40*/  VIADD R90, R90, 0x1 ;  /* 0x000000015a5a7836 */ /* 0x000fe60000000000 */
[----:B--2---:R-:W-:Y:S07]  /*6a50*/  PRMT R0, R0, 0x654, R109 ;  /* 0x0000065400007816 */ /* 0x004fee000000006d */
[----:B------:R2:W3:Y:S04]  /*6a60*/  @P0 LDS.128 R72, [R2+UR44+0x200] ;  /* 0x0002002c02480984 */ /* 0x0004e80008000c00 */
[----:B------:R2:W4:Y:S01]  /*6a70*/  @P0 LDS.128 R76, [R3+0x210] ;  /* 0x00021000034c0984 */ /* 0x0005220000000c00 */
        /* <DEDUP_REMOVED lines=10> */
[----:B--23--:R-:W-:Y:S02]  /*6b20*/  LOP3.LUT R89, R89, R0, RZ, 0x3c, !PT ;  /* 0x0000000059597212 */ /* 0x00cfe400078e3cff */
.L_x_103:
[----:B------:R-:W-:Y:S05]  /*6b30*/  BSYNC B1 ;  /* 0x0000000000017941 */ /* 0x000fea0003800000 */
.L_x_102:
[----:B------:R-:W-:Y:S05]  /*6b40*/  VIADD R0, R39, 0x40 ;  /* 0x0000004027007836 */ /* 0x000fea0000000000 */
[----:B------:R-:W-:Y:S04]  /*6b50*/  SHF.R.U32.HI R0, RZ, 0x15, R0 ;  /* 0x00000015ff007819 */ /* 0x000fe80000011600 */
[----:B------:R-:W-:Y:S11]  /*6b60*/  LOP3.LUT P0, RZ, R0, 0x3, R85, 0x48, !PT ;  /* 0x0000000300ff7812 */ /* 0x000ff60007804855 */
[----:B------:R-:W-:Y:S02]  /*6b70*/  @!UPT UIADD3 URZ, UPT, UPT, URZ, URZ, URZ ;  /* 0x000000fffffff290 */ /* 0x000fe4000fffe0ff */
[----:B------:R-:W-:Y:S05]  /*6b80*/  @!P0 BRA `(.L_x_107) ;  /* 0x0000000000408947 */ /* 0x000fea0003800000 */
[----:B------:R-:W2:Y:S01]  /*6b90*/  LDCU.64 UR8, c[0x4][0x70] ;  /* 0x01000e00ff0877ac */ /* 0x000ea20008000a00 */
[----:B------:R-:W-:Y:S01]  /*6ba0*/  MOV R3, 0x0 ;  /* 0x0000000000037802 */ /* 0x000fe20000000f00 */
[----:B------:R-:W-:Y:S02]  /*6bb0*/  HFMA2 R12, -RZ, RZ, 0, 5.9604644775390625e-08 ;  /* 0x00000001ff0c7431 */ /* 0x000fe400000001ff */
[----:B------:R-:W-:Y:S02]  /*6bc0*/  IMAD.MOV.U32 R8, RZ, RZ, 0x192 ;  /* 0x00000192ff087424 */ /* 0x000fe400078e00ff */
[----:B------:R-:W-:Y:S01]  /*6bd0*/  IMAD.MOV.U32 R13, RZ, RZ, RZ ;  /* 0x000000ffff0d7224 */ /* 0x000fe200078e00ff */
[----:B------:R-:W3:Y:S01]  /*6be0*/  LDCU.64 UR6, c[0x4][0x78] ;  /* 0x01000f00ff0677ac */ /* 0x000ee20008000a00 */
[----:B------:R-:W1:Y:S01]  /*6bf0*/  LDC.64 R2, c[0x4][R3] ;  /* 0x0100000003027b82 */ /* 0x000e620000000a00 */
[----:B------:R-:W5:Y:S01]  /*6c00*/  LDCU.64 UR4, c[0x4][0x10] ;  /* 0x01000200ff0477ac */ /* 0x000f620008000a00 */
[----:B--2---:R-:W-:Y:S01]  /*6c10*/  MOV R5, UR9 ;  /* 0x0000000900057c02 */ /* 0x004fe20008000f00 */
[----:B------:R-:W-:Y:S01]  /*6c20*/  IMAD.U32 R4, RZ, RZ, UR8 ;  /* 0x00000008ff047e24 */ /* 0x000fe2000f8e00ff */
[----:B---3--:R-:W-:Y:S01]  /*6c30*/  MOV R7, UR7 ;  /* 0x0000000700077c02 */ /* 0x008fe20008000f00 */
[----:B------:R-:W-:Y:S01]  /*6c40*/  IMAD.U32 R6, RZ, RZ, UR6 ;  /* 0x00000006ff067e24 */ /* 0x000fe2000f8e00ff */
[----:B-----5:R-:W-:Y:S01]  /*6c50*/  MOV R11, UR5 ;  /* 0x00000005000b7c02 */ /* 0x020fe20008000f00 */
[----:B------:R-:W-:Y:S02]  /*6c60*/  IMAD.U32 R10, RZ, RZ, UR4 ;  /* 0x00000004ff0a7e24 */ /* 0x000fe4000f8e00ff */
[----:B------:R-:W-:Y:S07]  /*6c70*/  LEPC R20, `(.L_x_107) ;  /* 0x000000001014794e */ /* 0x000fee0000000000 */
[----:B-1--4-:R-:W-:Y:S05]  /*6c80*/  CALL.ABS.NOINC R2 ;  /* 0x0000000002007343 */ /* 0x012fea0003c00000 */
.L_x_107:
[----:B------:R-:W-:Y:S01]  /*6c90*/  ISETP.NE.AND P0, PT, R95, RZ, PT ;  /* 0x000000ff5f00720c */ /* 0x000fe20003f05270 */
[----:B------:R-:W-:Y:S05]  /*6ca0*/  WARPSYNC.ALL ;  /* 0x0000000000007948 */ /* 0x000fea0003800000 */
[----:B------:R-:W-:Y:S01]  /*6cb0*/  R2UR UR4, R39 ;  /* 0x00000000270472ca */ /* 0x000fe200000e0000 */
[----:B------:R-:W2:Y:S01]  /*6cc0*/  S2UR UR6, SR_CgaCtaId ;  /* 0x00000000000679c3 */ /* 0x000ea20000008800 */
[-C--:B------:R-:W-:Y:S01]  /*6cd0*/  F2FP.F16.E4M3.UNPACK_B R42, R72.reuse ;  /* 0x00000048ff2a723e */ /* 0x080fe200020006ff */
[----:B------:R-:W-:Y:S01]  /*6ce0*/  BSSY.RECONVERGENT B0, `(.L_x_108) ;  /* 0x000009c000007945 */ /* 0x000fe20003800200 */
[----:B------:R-:W-:Y:S02]  /*6cf0*/  F2FP.F16.E4M3.UNPACK_B R72, R72.H1 ;  /* 0x00000048ff48723e */ /* 0x000fe400030006ff */
[-C--:B------:R-:W-:Y:S01]  /*6d00*/  F2FP.F16.E4M3.UNPACK_B R46, R73.reuse ;  /* 0x00000049ff2e723e */ /* 0x080fe200020006ff */
[--C-:B------:R-:W-:Y:S01]  /*6d10*/  HADD2.F32 R40, -RZ, R42.reuse.H0_H0 ;  /* 0x2000002aff287230 */ /* 0x100fe20000004100 */
[----:B------:R-:W-:Y:S01]  /*6d20*/  F2FP.F16.E4M3.UNPACK_B R73, R73.H1 ;  /* 0x00000049ff49723e */ /* 0x000fe200030006ff */
[----:B------:R-:W-:Y:S01]  /*6d30*/  HADD2.F32 R42, -RZ, R42.H1_H1 ;  /* 0x3000002aff2a7230 */ /* 0x000fe20000004100 */
[-C--:B------:R-:W-:Y:S01]  /*6d40*/  F2FP.F16.E4M3.UNPACK_B R50, R74.reuse ;  /* 0x0000004aff32723e */ /* 0x080fe200020006ff */
[----:B------:R-:W-:Y:S01]  /*6d50*/  HADD2.F32 R43, -RZ, R72.H0_H0 ;  /* 0x20000048ff2b7230 */ /* 0x000fe20000004100 */
[----:B------:R-:W-:Y:S01]  /*6d60*/  F2FP.F16.E4M3.UNPACK_B R74, R74.H1 ;  /* 0x0000004aff4a723e */ /* 0x000fe200030006ff */
[----:B------:R-:W-:Y:S01]  /*6d70*/  LDTM.16dp32bit_t0_t15.x32 R4, tmem[UR4+0x40] ;  /* 0x00004004000479ee */ /* 0x000fe20008a80000 */
[----:B------:R-:W3:Y:S01]  /*6d80*/  LDTM.16dp32bit_t16_t31.x32 R4, tmem[UR4+0x60] ;  /* 0x00006004000479ee */ /* 0x000ee20008aa0000 */
[----:B------:R-:W-:Y:S01]  /*6d90*/  NOP ;  /* 0x0000000000007918 */ /* 0x000fe20000000000 */
[--C-:B------:R-:W-:Y:S01]  /*6da0*/  HADD2.F32 R45, -RZ, R46.reuse.H0_H0 ;  /* 0x2000002eff2d7230 */ /* 0x100fe20000004100 */
[----:B------:R-:W-:Y:S01]  /*6db0*/  R2UR UR5, R100 ;  /* 0x00000000640572ca */ /* 0x000fe200000e0000 */
[----:B------:R-:W-:Y:S01]  /*6dc0*/  HADD2.F32 R46, -RZ, R46.H1_H1 ;  /* 0x3000002eff2e7230 */ /* 0x000fe20000004100 */
[----:B------:R-:W-:Y:S01]  /*6dd0*/  F2FP.F16.E4M3.UNPACK_B R54, R75 ;  /* 0x0000004bff36723e */ /* 0x000fe200020006ff */
[--C-:B------:R-:W-:Y:S01]  /*6de0*/  HADD2.F32 R49, -RZ, R50.reuse.H0_H0 ;  /* 0x20000032ff317230 */ /* 0x100fe20000004100 */
[----:B----4-:R-:W-:Y:S01]  /*6df0*/  F2FP.F16.E4M3.UNPACK_B R58, R76 ;  /* 0x0000004cff3a723e */ /* 0x010fe200020006ff */
[----:B------:R-:W-:Y:S01]  /*6e00*/  HADD2.F32 R50, -RZ, R50.H1_H1 ;  /* 0x30000032ff327230 */ /* 0x000fe20000004100 */
[----:B------:R-:W-:Y:S01]  /*6e10*/  F2FP.F16.E4M3.UNPACK_B R62, R77 ;  /* 0x0000004dff3e723e */ /* 0x000fe200020006ff */
[--C-:B------:R-:W-:Y:S01]  /*6e20*/  HADD2.F32 R53, -RZ, R54.reuse.H0_H0 ;  /* 0x20000036ff357230 */ /* 0x100fe20000004100 */
[----:B------:R-:W-:Y:S01]  /*6e30*/  F2FP.F16.E4M3.UNPACK_B R66, R78 ;  /* 0x0000004eff42723e */ /* 0x000fe200020006ff */
[----:B------:R-:W-:Y:S01]  /*6e40*/  HADD2.F32 R54, -RZ, R54.H1_H1 ;  /* 0x30000036ff367230 */ /* 0x000fe20000004100 */
[----:B------:R-:W-:Y:S01]  /*6e50*/  F2FP.F16.E4M3.UNPACK_B R69, R79 ;  /* 0x0000004fff45723e */ /* 0x000fe200020006ff */
[--C-:B------:R-:W-:Y:S01]  /*6e60*/  HADD2.F32 R57, -RZ, R58.reuse.H0_H0 ;  /* 0x2000003aff397230 */ /* 0x100fe20000004100 */
[----:B------:R-:W-:Y:S01]  /*6e70*/  F2FP.F16.E4M3.UNPACK_B R75, R75.H1 ;  /* 0x0000004bff4b723e */ /* 0x000fe200030006ff */
[----:B------:R-:W-:Y:S01]  /*6e80*/  UIADD3 UR4, UPT, UPT, UR5, 0xa0, URZ ;  /* 0x000000a005047890 */ /* 0x000fe2000fffe0ff */
[----:B------:R-:W-:Y:S01]  /*6e90*/  HADD2.F32 R59, -RZ, R58.H1_H1 ;  /* 0x3000003aff3b7230 */ /* 0x000fe20000004100 */
[----:B------:R-:W-:Y:S01]  /*6ea0*/  F2FP.F16.E4M3.UNPACK_B R76, R76.H1 ;  /* 0x0000004cff4c723e */ /* 0x000fe200030006ff */
[--C-:B------:R-:W-:Y:S01]  /*6eb0*/  HADD2.F32 R61, -RZ, R62.reuse.H0_H0 ;  /* 0x2000003eff3d7230 */ /* 0x100fe20000004100 */
[----:B------:R-:W-:Y:S01]  /*6ec0*/  F2FP.F16.E4M3.UNPACK_B R77, R77.H1 ;  /* 0x0000004dff4d723e */ /* 0x000fe200030006ff */
[----:B------:R-:W-:Y:S01]  /*6ed0*/  HADD2.F32 R62, -RZ, R62.H1_H1 ;  /* 0x3000003eff3e7230 */ /* 0x000fe20000004100 */
[----:B------:R-:W-:Y:S01]  /*6ee0*/  F2FP.F16.E4M3.UNPACK_B R78, R78.H1 ;  /* 0x0000004eff4e723e */ /* 0x000fe200030006ff */
[--C-:B------:R-:W-:Y:S01]  /*6ef0*/  HADD2.F32 R65, -RZ, R66.reuse.H0_H0 ;  /* 0x20000042ff417230 */ /* 0x100fe20000004100 */
[----:B--2---:R-:W-:Y:S01]  /*6f00*/  UPRMT UR4, UR6, 0x654, UR4 ;  /* 0x0000065406047896 */ /* 0x004fe20008000004 */
        /* <DEDUP_REMOVED lines=8> */
[----:B------:R-:W-:Y:S01]  /*6f90*/  SYNCS.ARRIVE.TRANS64.RED.A1T0 RZ, [UR4], RZ ;  /* 0x000000ffffff79a7 */ /* 0x000fe20008100404 */
        /* <DEDUP_REMOVED lines=15> */
[--C-:B------:R-:W-:Y:S02]  /*7090*/  HADD2.F32 R47, -RZ, R73.reuse.H0_H0 ;  /* 0x20000049ff2f7230 */ /* 0x100fe40000004100 */
[C---:B------:R-:W-:Y:S01]  /*70a0*/  FMUL R10, R38.reuse, R10 ;  /* 0x0000000a260a7220 */ /* 0x040fe20000400000 */
[C---:B------:R-:W-:Y:S01]  /*70b0*/  FFMA R6, R41.reuse, R43, R6 ;  /* 0x0000002b29067223 */ /* 0x040fe20000000006 */
[----:B------:R-:W-:Y:S02]  /*70c0*/  HADD2.F32 R48, -RZ, R73.H1_H1 ;  /* 0x30000049ff307230 */ /* 0x000fe40000004100 */
[C---:B------:R-:W-:Y:S01]  /*70d0*/  FFMA R7, R41.reuse, R44, R7 ;  /* 0x0000002c29077223 */ /* 0x040fe20000000007 */
[C---:B------:R-:W-:Y:S01]  /*70e0*/  FFMA R8, R41.reuse, R45, R8 ;  /* 0x0000002d29087223 */ /* 0x040fe20000000008 */
[C---:B------:R-:W-:Y:S01]  /*70f0*/  FFMA R9, R41.reuse, R46, R9 ;  /* 0x0000002e29097223 */ /* 0x040fe20000000009 */
[----:B------:R-:W-:Y:S01]  /*7100*/  FFMA R10, R41, R47, R10 ;  /* 0x0000002f290a7223 */ /* 0x000fe2000000000a */
[----:B------:R-:W-:Y:S01]  /*7110*/  HADD2.F32 R43, -RZ, R69.H0_H0 ;  /* 0x20000045ff2b7230 */ /* 0x000fe20000004100 */
[----:B-1----:R-:W-:Y:S01]  /*7120*/  F2FP.SATFINITE.E4M3.F32.PACK_AB_MERGE_C R96, R7, R6, RZ ;  /* 0x000000060760723e */ /* 0x002fe200048070ff */
[C---:B------:R-:W-:Y:S01]  /*7130*/  FMUL R11, R38.reuse, R11 ;  /* 0x0000000b260b7220 */ /* 0x040fe20000400000 */
[--C-:B------:R-:W-:Y:S02]  /*7140*/  HADD2.F32 R51, -RZ, R74.reuse.H0_H0 ;  /* 0x2000004aff337230 */ /* 0x100fe40000004100 */
[C---:B------:R-:W-:Y:S01]  /*7150*/  FMUL R14, R38.reuse, R14 ;  /* 0x0000000e260e7220 */ /* 0x040fe20000400000 */
[----:B------:R-:W-:Y:S01]  /*7160*/  HADD2.F32 R52, -RZ, R74.H1_H1 ;  /* 0x3000004aff347230 */ /* 0x000fe20000004100 */
[----:B------:R-:W-:Y:S01]  /*7170*/  F2FP.SATFINITE.E4M3.F32.PACK_AB_MERGE_C R96, R5, R4, R96 ;  /* 0x000000040560723e */ /* 0x000fe20004807060 */
[C---:B------:R-:W-:Y:S01]  /*7180*/  FFMA R11, R41.reuse, R48, R11 ;  /* 0x00000030290b7223 */ /* 0x040fe2000000000b */
[C---:B------:R-:W-:Y:S01]  /*7190*/  FFMA R12, R41.reuse, R49, R12 ;  /* 0x00000031290c7223 */ /* 0x040fe2000000000c */
[C---:B------:R-:W-:Y:S01]  /*71a0*/  FFMA R13, R41.reuse, R50, R13 ;  /* 0x00000032290d7223 */ /* 0x040fe2000000000d */
[----:B------:R-:W-:Y:S01]  /*71b0*/  FFMA R14, R41, R51, R14 ;  /* 0x00000033290e7223 */ /* 0x000fe2000000000e */
[C---:B------:R-:W-:Y:S01]  /*71c0*/  FMUL R15, R38.reuse, R15 ;  /* 0x0000000f260f7220 */ /* 0x040fe20000400000 */
[----:B------:R-:W-:Y:S01]  /*71d0*/  F2FP.F16.E4M3.UNPACK_B R79, R79.H1 ;  /* 0x0000004fff4f723e */ /* 0x000fe200030006ff */
[--C-:B------:R-:W-:Y:S01]  /*71e0*/  HADD2.F32 R55, -RZ, R75.reuse.H0_H0 ;  /* 0x2000004bff377230 */ /* 0x100fe20000004100 */
[----:B------:R-:W-:Y:S01]  /*71f0*/  F2FP.SATFINITE.E4M3.F32.PACK_AB_MERGE_C R97, R11, R10, RZ ;  /* 0x0000000a0b61723e */ /* 0x000fe200048070ff */
[C---:B------:R-:W-:Y:S01]  /*7200*/  FFMA R15, R41.reuse, R52, R15 ;  /* 0x00000034290f7223 */ /* 0x040fe2000000000f */
[C---:B------:R-:W-:Y:S01]  /*7210*/  FFMA R16, R41.reuse, R53, R16 ;  /* 0x0000003529107223 */ /* 0x040fe20000000010 */
[----:B------:R-:W-:Y:S01]  /*7220*/  FFMA R17, R41, R54, R17 ;  /* 0x0000003629117223 */ /* 0x000fe20000000011 */
[----:B------:R-:W-:Y:S01]  /*7230*/  F2FP.SATFINITE.E4M3.F32.PACK_AB_MERGE_C R97, R9, R8, R97 ;  /* 0x000000080961723e */ /* 0x000fe20004807061 */
[----:B------:R-:W-:Y:S01]  /*7240*/  HADD2.F32 R56, -RZ, R75.H1_H1 ;  /* 0x3000004bff387230 */ /* 0x000fe20000004100 */
[----:B------:R-:W-:Y:S01]  /*7250*/  F2FP.SATFINITE.E4M3.F32.PACK_AB_MERGE_C R98, R15, R14, RZ ;  /* 0x0000000e0f62723e */ /* 0x000fe200048070ff */
[C---:B------:R-:W-:Y:S01]  /*7260*/  FMUL R18, R38.reuse, R18 ;  /* 0x0000001226127220 */ /* 0x040fe20000400000 */
[C---:B------:R-:W-:Y:S01]  /*7270*/  FMUL R19, R38.reuse, R19 ;  /* 0x0000001326137220 */ /* 0x040fe20000400000 */
[--C-:B------:R-:W-:Y:S02]  /*7280*/  HADD2.F32 R58, -RZ, R76.reuse.H0_H0 ;  /* 0x2000004cff3a7230 */ /* 0x100fe40000004100 */
[C---:B------:R-:W-:Y:S01]  /*7290*/  FMUL R3, R38.reuse, R22 ;  /* 0x0000001626037220 */ /* 0x040fe20000400000 */
[C---:B------:R-:W-:Y:S01]  /*72a0*/  FFMA R18, R41.reuse, R55, R18 ;  /* 0x0000003729127223 */ /* 0x040fe20000000012 */
[----:B------:R-:W-:Y:S02]  /*72b0*/  HADD2.F32 R60, -RZ, R76.H1_H1 ;  /* 0x3000004cff3c7230 */ /* 0x000fe40000004100 */
        /* <DEDUP_REMOVED lines=42> */
[----:B------:R-:W-:Y:S03]  /*7560*/  IADD3 R70, PT, PT, R36, 0x1, RZ ;  /* 0x0000000124467810 */ /* 0x000fe60007ffe0ff */
        /* <DEDUP_REMOVED lines=10> */
[----:B------:R-:W-:Y:S02]  /*7610*/  UIADD3 UR9, UPT, UPT, UR49, 0x40, URZ ;  /* 0x0000004031097890 */ /* 0x000fe4000fffe0ff */
[----:B------:R-:W-:Y:S01]  /*7620*/  UIADD3 UR8, UPT, UPT, UR44, 0x3200, URZ ;  /* 0x000032002c087890 */ /* 0x000fe2000fffe0ff */
[----:B------:R-:W-:Y:S01]  /*7630*/  UMOV UR10, UR50 ;  /* 0x00000032000a7c82 */ /* 0x000fe20008000000 */
[----:B------:R-:W-:Y:S01]  /*7640*/  UMOV UR11, UR36 ;  /* 0x00000024000b7c82 */ /* 0x000fe20008000000 */
[----:B--2---:R-:W-:Y:S04]  /*7650*/  UIADD3 UR4, UP0, UPT, UR6, 0x680, URZ ;  /* 0x0000068006047890 */ /* 0x004fe8000ff1e0ff */
[----:B------:R-:W-:Y:S09]  /*7660*/  UIADD3.X UR5, UPT, UPT, URZ, UR7, URZ, UP0, !UPT ;  /* 0x00000007ff057290 */ /* 0x000ff200087fe4ff */
[----:B------:R2:W-:Y:S01]  /*7670*/  UTMASTG.3D [UR8], [UR4] ;  /* 0x00000008040073b5 */ /* 0x0005e20008010000 */
[----:B------:R0:W-:Y:S01]  /*7680*/  UTMACMDFLUSH ;  /* 0x00000000000079b7 */ /* 0x0001e20000000000 */
[----:B--2---:R-:W-:Y:S04]  /*7690*/  DEPBAR.LE SB0, 0x1 ;  /* 0x000080400000791a */ /* 0x004fe80000000000 */
.L_x_109:
[----:B------:R-:W-:Y:S05]  /*76a0*/  BSYNC.RECONVERGENT B0 ;  /* 0x0000000000007941 */ /* 0x000fea0003800200 */
.L_x_108:
[----:B------:R-:W-:Y:S01]  /*76b0*/  BAR.SYNC.DEFER_BLOCKING 0x1, 0x80 ;  /* 0x0042000000007b1d */ /* 0x000fe20000010000 */
[----:B------:R-:W-:Y:S01]  /*76c0*/  ISETP.NE.AND P0, PT, R87, 0x2, PT ;  /* 0x000000025700780c */ /* 0x000fe20003f05270 */
[----:B------:R-:W-:Y:S01]  /*76d0*/  UISETP.NE.AND UP0, UPT, UR45, URZ, UPT ;  /* 0x000000ff2d00728c */ /* 0x000fe2000bf05270 */
[----:B------:R-:W-:Y:S01]  /*76e0*/  ISETP.NE.AND P1, PT, R70, 0x4, PT ;  /* 0x000000044600780c */ /* 0x000fe20003f25270 */
[----:B------:R-:W-:Y:S01]  /*76f0*/  UIADD3 UR20, UPT, UPT, UR37, UR62, URZ ;  /* 0x0000003e25147290 */ /* 0x000fe2000fffe0ff */
[----:B------:R-:W-:Y:S01]  /*7700*/  SEL R0, RZ, 0x1, P0 ;  /* 0x00000001ff007807 */ /* 0x000fe20000000000 */
[----:B------:R-:W-:Y:S01]  /*7710*/  UIADD3 UR16, UPT, UPT, UR38, UR59, URZ ;  /* 0x0000003b26107290 */ /* 0x000fe2000fffe0ff */
[----:B------:R-:W-:Y:S02]  /*7720*/  SEL R3, RZ, 0x1, P1 ;  /* 0x00000001ff037807 */ /* 0x000fe40000800000 */
[----:B------:R-:W-:Y:S02]  /*7730*/  LOP3.LUT R91, R91, R0, RZ, 0x3c, !PT ;  /* 0x000000005b5b7212 */ /* 0x000fe400078e3cff */
[----:B------:R-:W-:Y:S02]  /*7740*/  LOP3.LUT R92, R92, R3, RZ, 0x3c, !PT ;  /* 0x000000035c5c7212 */ /* 0x000fe400078e3cff */
[----:B------:R-:W-:Y:S02]  /*7750*/  SEL R87, R87, RZ, P0 ;  /* 0x000000ff57577207 */ /* 0x000fe40000000000 */
[----:B------:R-:W-:Y:S01]  /*7760*/  SEL R36, R70, RZ, P1 ;  /* 0x000000ff46247207 */ /* 0x000fe20000800000 */
[----:B------:R-:W-:Y:S01]  /*7770*/  UMOV UR36, UR58 ;  /* 0x0000003a00247c82 */ /* 0x000fe20008000000 */
[----:B------:R-:W-:Y:S05]  /*7780*/  BRA.U UP0, `(.L_x_110) ;  /* 0xffffffd500987547 */ /* 0x000fea000b83ffff */
[----:B------:R-:W-:Y:S05]  /*7790*/  EXIT ;  /* 0x000000000000794d */ /* 0x000fea0003800000 */
.L_x_24:
[----:B-1----:R1:W2:Y:S02]  /*77a0*/  SYNCS.PHASECHK.TRANS64.TRYWAIT P0, [R0+URZ+0xd0], R3 ;  /* 0x0000d003000075a7 */ /* 0x0022a400080011ff */
[----:B--2---:R-:W-:Y:S05]  /*77b0*/  @!P0 NANOSLEEP.SYNCS 0x989680 ;  /* 0x009896800000895d */ /* 0x004fea0003900000 */
[----:B------:R-:W2:Y:S02]  /*77c0*/  @!P0 SYNCS.PHASECHK.TRANS64 P0, [R0+URZ+0xd0], R3 ;  /* 0x0000d003000085a7 */ /* 0x000ea400080010ff */
[----:B--2---:R-:W-:Y:S05]  /*77d0*/  @!P0 BRA `(.L_x_24) ;  /* 0xfffffffc00f08947 */ /* 0x004fea000383ffff */
[----:B------:R-:W-:Y:S05]  /*77e0*/  BRA `(.L_x_111) ;  /* 0xffffffa0006c7947 */ /* 0x000fea000383ffff */
.L_x_27:
[----:B-1----:R-:W-:-:S07]  /*77f0*/  MOV R0, UR33 ;  /* 0x0000002100007c02 */ /* 0x002fce0008000f00 */
.L_x_112:
[----:B-1----:R1:W2:Y:S02]  /*7800*/  SYNCS.PHASECHK.TRANS64.TRYWAIT P0, [R0+URZ+0x18], R3 ;  /* 0x00001803000075a7 */ /* 0x0022a400080011ff */
[----:B--2---:R-:W-:Y:S05]  /*7810*/  @!P0 NANOSLEEP.SYNCS 0x989680 ;  /* 0x009896800000895d */ /* 0x004fea0003900000 */
[----:B------:R-:W2:Y:S02]  /*7820*/  @!P0 SYNCS.PHASECHK.TRANS64 P0, [R0+URZ+0x18], R3 ;  /* 0x00001803000085a7 */ /* 0x000ea400080010ff */
[----:B--2---:R-:W-:Y:S05]  /*7830*/  @!P0 BRA `(.L_x_112) ;  /* 0xfffffffc00f08947 */ /* 0x004fea000383ffff */
[----:B------:R-:W-:Y:S05]  /*7840*/  BRA `(.L_x_26) ;  /* 0xffffffa000b07947 */ /* 0x000fea000383ffff */
.L_x_34:
[----:B-1----:R-:W-:-:S07]  /*7850*/  MOV R0, UR17 ;  /* 0x0000001100007c02 */ /* 0x002fce0008000f00 */
.L_x_113:
[----:B-1----:R1:W2:Y:S02]  /*7860*/  SYNCS.PHASECHK.TRANS64.TRYWAIT P0, [R0+URZ+0x18], R3 ;  /* 0x00001803000075a7 */ /* 0x0022a400080011ff */
[----:B--2---:R-:W-:Y:S05]  /*7870*/  @!P0 NANOSLEEP.SYNCS 0x989680 ;  /* 0x009896800000895d */ /* 0x004fea0003900000 */
[----:B------:R-:W2:Y:S02]  /*7880*/  @!P0 SYNCS.PHASECHK.TRANS64 P0, [R0+URZ+0x18], R3 ;  /* 0x00001803000085a7 */ /* 0x000ea400080010ff */
[----:B--2---:R-:W-:Y:S05]  /*7890*/  @!P0 BRA `(.L_x_113) ;  /* 0xfffffffc00f08947 */ /* 0x004fea000383ffff */
[----:B------:R-:W-:Y:S05]  /*78a0*/  BRA `(.L_x_33) ;  /* 0xffffffa400707947 */ /* 0x000fea000383ffff */
.L_x_39:
[----:B-1----:R1:W2:Y:S02]  /*78b0*/  SYNCS.PHASECHK.TRANS64.TRYWAIT P0, [R3+URZ+0x60], R0 ;  /* 0x00006000030075a7 */ /* 0x0022a400080011ff */
[----:B--2---:R-:W-:Y:S05]  /*78c0*/  @!P0 NANOSLEEP.SYNCS 0x989680 ;  /* 0x009896800000895d */ /* 0x004fea0003900000 */
[----:B------:R-:W2:Y:S02]  /*78d0*/  @!P0 SYNCS.PHASECHK.TRANS64 P0, [R3+URZ+0x60], R0 ;  /* 0x00006000030085a7 */ /* 0x000ea400080010ff */
[----:B--2---:R-:W-:Y:S05]  /*78e0*/  @!P0 BRA `(.L_x_39) ;  /* 0xfffffffc00f08947 */ /* 0x004fea000383ffff */
[----:B------:R-:W-:Y:S05]  /*78f0*/  BRA `(.L_x_114) ;  /* 0xffffffa800107947 */ /* 0x000fea000383ffff */
.L_x_43:
[----:B-1----:R-:W-:-:S07]  /*7900*/  MOV R0, UR4 ;  /* 0x0000000400007c02 */ /* 0x002fce0008000f00 */
.L_x_115:
[----:B-1----:R1:W2:Y:S02]  /*7910*/  SYNCS.PHASECHK.TRANS64.TRYWAIT P0, [R0+URZ], R3 ;  /* 0x00000003000075a7 */ /* 0x0022a400080011ff */
[----:B--2---:R-:W-:Y:S05]  /*7920*/  @!P0 NANOSLEEP.SYNCS 0x989680 ;  /* 0x009896800000895d */ /* 0x004fea0003900000 */
[----:B------:R-:W2:Y:S02]  /*7930*/  @!P0 SYNCS.PHASECHK.TRANS64 P0, [R0+URZ], R3 ;  /* 0x00000003000085a7 */ /* 0x000ea400080010ff */
[----:B--2---:R-:W-:Y:S05]  /*7940*/  @!P0 BRA `(.L_x_115) ;  /* 0xfffffffc00f08947 */ /* 0x004fea000383ffff */
[----:B------:R-:W-:Y:S05]  /*7950*/  BRA `(.L_x_116) ;  /* 0xffffffac00b47947 */ /* 0x000fea000383ffff */
.L_x_44:
[----:B------:R-:W-:-:S07]  /*7960*/  MOV R0, UR5 ;  /* 0x0000000500007c02 */ /* 0x000fce0008000f00 */
.L_x_117:
[----:B-1----:R1:W2:Y:S02]  /*7970*/  SYNCS.PHASECHK.TRANS64.TRYWAIT P0, [R0+URZ], R3 ;  /* 0x00000003000075a7 */ /* 0x0022a400080011ff */
[----:B--2---:R-:W-:Y:S05]  /*7980*/  @!P0 NANOSLEEP.SYNCS 0x989680 ;  /* 0x009896800000895d */ /* 0x004fea0003900000 */
[----:B------:R-:W2:Y:S02]  /*7990*/  @!P0 SYNCS.PHASECHK.TRANS64 P0, [R0+URZ], R3 ;  /* 0x00000003000085a7 */ /* 0x000ea400080010ff */
[----:B--2---:R-:W-:Y:S05]  /*79a0*/  @!P0 BRA `(.L_x_117) ;  /* 0xfffffffc00f08947 */ /* 0x004fea000383ffff */
[----:B------:R-:W-:Y:S05]  /*79b0*/  BRA `(.L_x_118) ;  /* 0xffffffac00c07947 */ /* 0x000fea000383ffff */
.L_x_47:
[----:B--2---:R2:W3:Y:S02]  /*79c0*/  SYNCS.PHASECHK.TRANS64.TRYWAIT P0, [R2+URZ+0xc0], R5 ;  /* 0x0000c005020075a7 */ /* 0x0044e400080011ff */
[----:B---3--:R-:W-:Y:S05]  /*79d0*/  @!P0 NANOSLEEP.SYNCS 0x989680 ;  /* 0x009896800000895d */ /* 0x008fea0003900000 */
[----:B------:R-:W3:Y:S02]  /*79e0*/  @!P0 SYNCS.PHASECHK.TRANS64 P0, [R2+URZ+0xc0], R5 ;  /* 0x0000c005020085a7 */ /* 0x000ee400080010ff */
[----:B---3--:R-:W-:Y:S05]  /*79f0*/  @!P0 BRA `(.L_x_47) ;  /* 0xfffffffc00f08947 */ /* 0x008fea000383ffff */
[----:B------:R-:W-:Y:S05]  /*7a00*/  BRA `(.L_x_119) ;  /* 0xffffffb000247947 */ /* 0x000fea000383ffff */
.L_x_48:
[----:B------:R-:W-:-:S07]  /*7a10*/  MOV R2, UR4 ;  /* 0x0000000400027c02 */ /* 0x000fce0008000f00 */
.L_x_120:
[----:B--2---:R2:W3:Y:S02]  /*7a20*/  SYNCS.PHASECHK.TRANS64.TRYWAIT P0, [R2+URZ+0x70], R5 ;  /* 0x00007005020075a7 */ /* 0x0044e400080011ff */
[----:B---3--:R-:W-:Y:S05]  /*7a30*/  @!P0 NANOSLEEP.SYNCS 0x989680 ;  /* 0x009896800000895d */ /* 0x008fea0003900000 */
[----:B------:R-:W3:Y:S02]  /*7a40*/  @!P0 SYNCS.PHASECHK.TRANS64 P0, [R2+URZ+0x70], R5 ;  /* 0x00007005020085a7 */ /* 0x000ee400080010ff */
[----:B---3--:R-:W-:Y:S05]  /*7a50*/  @!P0 BRA `(.L_x_120) ;  /* 0xfffffffc00f08947 */ /* 0x008fea000383ffff */
[----:B------:R-:W-:Y:S05]  /*7a60*/  BRA `(.L_x_121) ;  /* 0xffffffb000347947 */ /* 0x000fea000383ffff */
.L_x_49:
[----:B--2---:R2:W3:Y:S02]  /*7a70*/  SYNCS.PHASECHK.TRANS64.TRYWAIT P1, [R2+URZ+0x60], R5 ;  /* 0x00006005020075a7 */ /* 0x0044e400080211ff */
[----:B---3--:R-:W-:Y:S05]  /*7a80*/  @!P1 NANOSLEEP.SYNCS 0x989680 ;  /* 0x009896800000995d */ /* 0x008fea0003900000 */
[----:B------:R-:W3:Y:S02]  /*7a90*/  @!P1 SYNCS.PHASECHK.TRANS64 P1, [R2+URZ+0x60], R5 ;  /* 0x00006005020095a7 */ /* 0x000ee400080210ff */
[----:B---3--:R-:W-:Y:S05]  /*7aa0*/  @!P1 BRA `(.L_x_49) ;  /* 0xfffffffc00f09947 */ /* 0x008fea000383ffff */
[----:B------:R-:W-:Y:S05]  /*7ab0*/  BRA `(.L_x_122) ;  /* 0xffffffb000647947 */ /* 0x000fea000383ffff */
.L_x_52:
[----:B------:R-:W-:-:S07]  /*7ac0*/  MOV R0, UR4 ;  /* 0x0000000400007c02 */ /* 0x000fce0008000f00 */
.L_x_123:
[----:B--2---:R2:W3:Y:S02]  /*7ad0*/  SYNCS.PHASECHK.TRANS64.TRYWAIT P0, [R0+URZ+0x70], R3 ;  /* 0x00007003000075a7 */ /* 0x0044e400080011ff */
[----:B---3--:R-:W-:Y:S05]  /*7ae0*/  @!P0 NANOSLEEP.SYNCS 0x989680 ;  /* 0x009896800000895d */ /* 0x008fea0003900000 */
[----:B------:R-:W3:Y:S02]  /*7af0*/  @!P0 SYNCS.PHASECHK.TRANS64 P0, [R0+URZ+0x70], R3 ;  /* 0x00007003000085a7 */ /* 0x000ee400080010ff */
[----:B---3--:R-:W-:Y:S05]  /*7b00*/  @!P0 BRA `(.L_x_123) ;  /* 0xfffffffc00f08947 */ /* 0x008fea000383ffff */
[----:B------:R-:W-:Y:S05]  /*7b10*/  BRA `(.L_x_51) ;  /* 0xffffffb000b87947 */ /* 0x000fea000383ffff */
.L_x_59:
[----:B-1----:R1:W2:Y:S02]  /*7b20*/  SYNCS.PHASECHK.TRANS64.TRYWAIT P1, [R0+URZ+0x60], R5 ;  /* 0x00006005000075a7 */ /* 0x0022a400080211ff */
[----:B--2---:R-:W-:Y:S05]  /*7b30*/  @!P1 NANOSLEEP.SYNCS 0x989680 ;  /* 0x009896800000995d */ /* 0x004fea0003900000 */
[----:B------:R-:W2:Y:S02]  /*7b40*/  @!P1 SYNCS.PHASECHK.TRANS64 P1, [R0+URZ+0x60], R5 ;  /* 0x00006005000095a7 */ /* 0x000ea400080210ff */
[----:B--2---:R-:W-:Y:S05]  /*7b50*/  @!P1 BRA `(.L_x_59) ;  /* 0xfffffffc00f09947 */ /* 0x004fea000383ffff */
[----:B------:R-:W-:Y:S05]  /*7b60*/  BRA `(.L_x_124) ;  /* 0xffffffb800187947 */ /* 0x000fea000383ffff */
.L_x_60:
[----:B------:R-:W-:-:S07]  /*7b70*/  MOV R3, UR19 ;  /* 0x0000001300037c02 */ /* 0x000fce0008000f00 */
.L_x_125:
[----:B-1----:R1:W2:Y:S02]  /*7b80*/  SYNCS.PHASECHK.TRANS64.TRYWAIT P0, [R3+URZ+0xa0], R0 ;  /* 0x0000a000030075a7 */ /* 0x0022a400080011ff */
[----:B--2---:R-:W-:Y:S05]  /*7b90*/  @!P0 NANOSLEEP.SYNCS 0x989680 ;  /* 0x009896800000895d */ /* 0x004fea0003900000 */
[----:B------:R-:W2:Y:S02]  /*7ba0*/  @!P0 SYNCS.PHASECHK.TRANS64 P0, [R3+URZ+0xa0], R0 ;  /* 0x0000a000030085a7 */ /* 0x000ea400080010ff */
[----:B--2---:R-:W-:Y:S05]  /*7bb0*/  @!P0 BRA `(.L_x_125) ;  /* 0xfffffffc00f08947 */ /* 0x004fea000383ffff */
[----:B------:R-:W-:Y:S05]  /*7bc0*/  BRA `(.L_x_126) ;  /* 0xffffffb8004c7947 */ /* 0x000fea000383ffff */
.L_x_63:
[----:B------:R-:W-:Y:S07]  /*7bd0*/  MOV R0, UR6 ;  /* 0x0000000600007c02 */ /* 0x000fee0008000f00 */
.L_x_127:
[----:B-1----:R1:W2:Y:S02]  /*7be0*/  SYNCS.PHASECHK.TRANS64.TRYWAIT P0, [R0+URZ], R3 ;  /* 0x00000003000075a7 */ /* 0x0022a400080011ff */
[----:B--2---:R-:W-:Y:S05]  /*7bf0*/  @!P0 NANOSLEEP.SYNCS 0x989680 ;  /* 0x009896800000895d */ /* 0x004fea0003900000 */
[----:B------:R-:W2:Y:S02]  /*7c00*/  @!P0 SYNCS.PHASECHK.TRANS64 P0, [R0+URZ], R3 ;  /* 0x00000003000085a7 */ /* 0x000ea400080010ff */
[----:B--2---:R-:W-:Y:S05]  /*7c10*/  @!P0 BRA `(.L_x_127) ;  /* 0xfffffffc00f08947 */ /* 0x004fea000383ffff */
[----:B------:R-:W-:Y:S05]  /*7c20*/  BRA `(.L_x_62) ;  /* 0xffffffb800847947 */ /* 0x000fea000383ffff */
.L_x_66:
[----:B------:R-:W-:-:S07]  /*7c30*/  MOV R0, UR4 ;  /* 0x0000000400007c02 */ /* 0x000fce0008000f00 */
.L_x_128:
[----:B--2---:R2:W4:Y:S02]  /*7c40*/  SYNCS.PHASECHK.TRANS64.TRYWAIT P0, [R0+URZ], R3 ;  /* 0x00000003000075a7 */ /* 0x00452400080011ff */
[----:B----4-:R-:W-:Y:S05]  /*7c50*/  @!P0 NANOSLEEP.SYNCS 0x989680 ;  /* 0x009896800000895d */ /* 0x010fea0003900000 */
[----:B------:R-:W4:Y:S02]  /*7c60*/  @!P0 SYNCS.PHASECHK.TRANS64 P0, [R0+URZ], R3 ;  /* 0x00000003000085a7 */ /* 0x000f2400080010ff */
[----:B----4-:R-:W-:Y:S05]  /*7c70*/  @!P0 BRA `(.L_x_128) ;  /* 0xfffffffc00f08947 */ /* 0x010fea000383ffff */
[----:B------:R-:W-:Y:S05]  /*7c80*/  BRA `(.L_x_129) ;  /* 0xffffffbc00247947 */ /* 0x000fea000383ffff */
.L_x_67:
[----:B------:R-:W-:-:S07]  /*7c90*/  MOV R0, UR5 ;  /* 0x0000000500007c02 */ /* 0x000fce0008000f00 */
.L_x_130:
[----:B-1----:R1:W2:Y:S02]  /*7ca0*/  SYNCS.PHASECHK.TRANS64.TRYWAIT P0, [R0+URZ], R3 ;  /* 0x00000003000075a7 */ /* 0x0022a400080011ff */
[----:B--2---:R-:W-:Y:S05]  /*7cb0*/  @!P0 NANOSLEEP.SYNCS 0x989680 ;  /* 0x009896800000895d */ /* 0x004fea0003900000 */
[----:B------:R-:W2:Y:S02]  /*7cc0*/  @!P0 SYNCS.PHASECHK.TRANS64 P0, [R0+URZ], R3 ;  /* 0x00000003000085a7 */ /* 0x000ea400080010ff */
[----:B--2---:R-:W-:Y:S05]  /*7cd0*/  @!P0 BRA `(.L_x_130) ;  /* 0xfffffffc00f08947 */ /* 0x004fea000383ffff */
[----:B------:R-:W-:Y:S05]  /*7ce0*/  BRA `(.L_x_131) ;  /* 0xffffffbc00307947 */ /* 0x000fea000383ffff */
.L_x_68:
[----:B------:R-:W-:-:S07]  /*7cf0*/  MOV R0, UR5 ;  /* 0x0000000500007c02 */ /* 0x000fce0008000f00 */
.L_x_132:
[----:B-1----:R1:W2:Y:S02]  /*7d00*/  SYNCS.PHASECHK.TRANS64.TRYWAIT P0, [R0+URZ], R3 ;  /* 0x00000003000075a7 */ /* 0x0022a400080011ff */
[----:B--2---:R-:W-:Y:S05]  /*7d10*/  @!P0 NANOSLEEP.SYNCS 0x989680 ;  /* 0x009896800000895d */ /* 0x004fea0003900000 */
[----:B------:R-:W2:Y:S02]  /*7d20*/  @!P0 SYNCS.PHASECHK.TRANS64 P0, [R0+URZ], R3 ;  /* 0x00000003000085a7 */ /* 0x000ea400080010ff */
[----:B--2---:R-:W-:Y:S05]  /*7d30*/  @!P0 BRA `(.L_x_132) ;  /* 0xfffffffc00f08947 */ /* 0x004fea000383ffff */
[----:B------:R-:W-:Y:S05]  /*7d40*/  BRA `(.L_x_133) ;  /* 0xffffffbc003c7947 */ /* 0x000fea000383ffff */
.L_x_69:
[----:B------:R-:W-:-:S07]  /*7d50*/  MOV R0, UR4 ;  /* 0x0000000400007c02 */ /* 0x000fce0008000f00 */
.L_x_134:
[----:B-1----:R1:W2:Y:S02]  /*7d60*/  SYNCS.PHASECHK.TRANS64.TRYWAIT P0, [R0+URZ], R3 ;  /* 0x00000003000075a7 */ /* 0x0022a400080011ff */
[----:B--2---:R-:W-:Y:S05]  /*7d70*/  @!P0 NANOSLEEP.SYNCS 0x989680 ;  /* 0x009896800000895d */ /* 0x004fea0003900000 */
[----:B------:R-:W2:Y:S02]  /*7d80*/  @!P0 SYNCS.PHASECHK.TRANS64 P0, [R0+URZ], R3 ;  /* 0x00000003000085a7 */ /* 0x000ea400080010ff */
[----:B--2---:R-:W-:Y:S05]  /*7d90*/  @!P0 BRA `(.L_x_134) ;  /* 0xfffffffc00f08947 */ /* 0x004fea000383ffff */
[----:B------:R-:W-:Y:S05]  /*7da0*/  BRA `(.L_x_135) ;  /* 0xffffffbc00487947 */ /* 0x000fea000383ffff */
.L_x_74:
[----:B--2---:R2:W3:Y:S02]  /*7db0*/  SYNCS.PHASECHK.TRANS64.TRYWAIT P0, [R12+URZ+0x60], R9 ;  /* 0x000060090c0075a7 */ /* 0x0044e400080011ff */
[----:B---3--:R-:W-:Y:S05]  /*7dc0*/  @!P0 NANOSLEEP.SYNCS 0x989680 ;  /* 0x009896800000895d */ /* 0x008fea0003900000 */
[----:B------:R-:W3:Y:S02]  /*7dd0*/  @!P0 SYNCS.PHASECHK.TRANS64 P0, [R12+URZ+0x60], R9 ;  /* 0x000060090c0085a7 */ /* 0x000ee400080010ff */
[----:B---3--:R-:W-:Y:S05]  /*7de0*/  @!P0 BRA `(.L_x_74) ;  /* 0xfffffffc00f08947 */ /* 0x008fea000383ffff */
[----:B------:R-:W-:Y:S05]  /*7df0*/  BRA `(.L_x_136) ;  /* 0xffffffc000687947 */ /* 0x000fea000383ffff */
.L_x_77:
[----:B------:R-:W-:Y:S07]  /*7e00*/  MOV R0, UR21 ;  /* 0x0000001500007c02 */ /* 0x000fee0008000f00 */
.L_x_137:
[----:B--2---:R2:W3:Y:S02]  /*7e10*/  SYNCS.PHASECHK.TRANS64.TRYWAIT P2, [R0+URZ+0x58], R11 ;  /* 0x0000580b000075a7 */ /* 0x0044e400080411ff */
[----:B---3--:R-:W-:Y:S05]  /*7e20*/  @!P2 NANOSLEEP.SYNCS 0x989680 ;  /* 0x009896800000a95d */ /* 0x008fea0003900000 */
[----:B------:R-:W3:Y:S02]  /*7e30*/  @!P2 SYNCS.PHASECHK.TRANS64 P2, [R0+URZ+0x58], R11 ;  /* 0x0000580b0000a5a7 */ /* 0x000ee400080410ff */
[----:B---3--:R-:W-:Y:S05]  /*7e40*/  @!P2 BRA `(.L_x_137) ;  /* 0xfffffffc00f0a947 */ /* 0x008fea000383ffff */
[----:B------:R-:W-:Y:S05]  /*7e50*/  BRA `(.L_x_76) ;  /* 0xffffffc400d07947 */ /* 0x000fea000383ffff */
.L_x_80:
[----:B--2---:R-:W-:Y:S07]  /*7e60*/  MOV R0, UR21 ;  /* 0x0000001500007c02 */ /* 0x004fee0008000f00 */
.L_x_138:
[----:B--2---:R2:W3:Y:S02]  /*7e70*/  SYNCS.PHASECHK.TRANS64.TRYWAIT P0, [R0+URZ+0x40], R9 ;  /* 0x00004009000075a7 */ /* 0x0044e400080011ff */
[----:B---3--:R-:W-:Y:S05]  /*7e80*/  @!P0 NANOSLEEP.SYNCS 0x989680 ;  /* 0x009896800000895d */ /* 0x008fea0003900000 */
[----:B------:R-:W3:Y:S02]  /*7e90*/  @!P0 SYNCS.PHASECHK.TRANS64 P0, [R0+URZ+0x40], R9 ;  /* 0x00004009000085a7 */ /* 0x000ee400080010ff */
[----:B---3--:R-:W-:Y:S05]  /*7ea0*/  @!P0 BRA `(.L_x_138) ;  /* 0xfffffffc00f08947 */ /* 0x008fea000383ffff */
[----:B------:R-:W-:Y:S05]  /*7eb0*/  BRA `(.L_x_139) ;  /* 0xffffffc8002c7947 */ /* 0x000fea000383ffff */
.L_x_81:
[----:B------:R-:W-:Y:S07]  /*7ec0*/  MOV R0, UR21 ;  /* 0x0000001500007c02 */ /* 0x000fee0008000f00 */
.L_x_140:
[----:B--2---:R2:W3:Y:S02]  /*7ed0*/  SYNCS.PHASECHK.TRANS64.TRYWAIT P0, [R0+URZ+0x48], R9 ;  /* 0x00004809000075a7 */ /* 0x0044e400080011ff */
[----:B---3--:R-:W-:Y:S05]  /*7ee0*/  @!P0 NANOSLEEP.SYNCS 0x989680 ;  /* 0x009896800000895d */ /* 0x008fea0003900000 */
[----:B------:R-:W3:Y:S02]  /*7ef0*/  @!P0 SYNCS.PHASECHK.TRANS64 P0, [R0+URZ+0x48], R9 ;  /* 0x00004809000085a7 */ /* 0x000ee400080010ff */
[----:B---3--:R-:W-:Y:S05]  /*7f00*/  @!P0 BRA `(.L_x_140) ;  /* 0xfffffffc00f08947 */ /* 0x008fea000383ffff */
[----:B------:R-:W-:Y:S05]  /*7f10*/  BRA `(.L_x_141) ;  /* 0xffffffc800647947 */ /* 0x000fea000383ffff */
.L_x_83:
[----:B------:R-:W-:-:S07]  /*7f20*/  MOV R0, UR21 ;  /* 0x0000001500007c02 */ /* 0x000fce0008000f00 */
.L_x_142:
[----:B---3--:R3:W4:Y:S02]  /*7f30*/  SYNCS.PHASECHK.TRANS64.TRYWAIT P0, [R0+URZ+0x40], R3 ;  /* 0x00004003000075a7 */ /* 0x00872400080011ff */
[----:B----4-:R-:W-:Y:S05]  /*7f40*/  @!P0 NANOSLEEP.SYNCS 0x989680 ;  /* 0x009896800000895d */ /* 0x010fea0003900000 */
[----:B------:R-:W4:Y:S02]  /*7f50*/  @!P0 SYNCS.PHASECHK.TRANS64 P0, [R0+URZ+0x40], R3 ;  /* 0x00004003000085a7 */ /* 0x000f2400080010ff */
[----:B----4-:R-:W-:Y:S05]  /*7f60*/  @!P0 BRA `(.L_x_142) ;  /* 0xfffffffc00f08947 */ /* 0x010fea000383ffff */
[----:B------:R-:W-:Y:S05]  /*7f70*/  BRA `(.L_x_143) ;  /* 0xffffffc800d47947 */ /* 0x000fea000383ffff */
.L_x_85:
[----:B-1----:R1:W2:Y:S02]  /*7f80*/  SYNCS.PHASECHK.TRANS64.TRYWAIT P0, [R3+URZ+0x60], R0 ;  /* 0x00006000030075a7 */ /* 0x0022a400080011ff */
[----:B--2---:R-:W-:Y:S05]  /*7f90*/  @!P0 NANOSLEEP.SYNCS 0x989680 ;  /* 0x009896800000895d */ /* 0x004fea0003900000 */
[----:B------:R-:W2:Y:S02]  /*7fa0*/  @!P0 SYNCS.PHASECHK.TRANS64 P0, [R3+URZ+0x60], R0 ;  /* 0x00006000030085a7 */ /* 0x000ea400080010ff */
[----:B--2---:R-:W-:Y:S05]  /*7fb0*/  @!P0 BRA `(.L_x_85) ;  /* 0xfffffffc00f08947 */ /* 0x004fea000383ffff */
[----:B------:R-:W-:Y:S05]  /*7fc0*/  BRA `(.L_x_144) ;  /* 0xffffffcc009c7947 */ /* 0x000fea000383ffff */
.L_x_96:
[----:B--2---:R2:W1:Y:S02]  /*7fd0*/  SYNCS.PHASECHK.TRANS64.TRYWAIT P1, [R2+URZ+0x30], R5 ;  /* 0x00003005020075a7 */ /* 0x00446400080211ff */
[----:B-1----:R-:W-:Y:S05]  /*7fe0*/  @!P1 NANOSLEEP.SYNCS 0x989680 ;  /* 0x009896800000995d */ /* 0x002fea0003900000 */
[----:B------:R-:W1:Y:S02]  /*7ff0*/  @!P1 SYNCS.PHASECHK.TRANS64 P1, [R2+URZ+0x30], R5 ;  /* 0x00003005020095a7 */ /* 0x000e6400080210ff */
[----:B-1----:R-:W-:Y:S05]  /*8000*/  @!P1 BRA `(.L_x_96) ;  /* 0xfffffffc00f09947 */ /* 0x002fea000383ffff */
[----:B------:R-:W-:Y:S05]  /*8010*/  BRA `(.L_x_95) ;  /* 0xffffffdc00107947 */ /* 0x000fea000383ffff */
.L_x_98:
[----:B--2---:R2:W4:Y:S02]  /*8020*/  SYNCS.PHASECHK.TRANS64.TRYWAIT P0, [R100+URZ+0x80], R3 ;  /* 0x00008003640075a7 */ /* 0x00452400080011ff */
[----:B----4-:R-:W-:Y:S05]  /*8030*/  @!P0 NANOSLEEP.SYNCS 0x989680 ;  /* 0x009896800000895d */ /* 0x010fea0003900000 */
[----:B------:R-:W4:Y:S02]  /*8040*/  @!P0 SYNCS.PHASECHK.TRANS64 P0, [R100+URZ+0x80], R3 ;  /* 0x00008003640085a7 */ /* 0x000f2400080010ff */
[----:B----4-:R-:W-:Y:S05]  /*8050*/  @!P0 BRA `(.L_x_98) ;  /* 0xfffffffc00f08947 */ /* 0x010fea000383ffff */
[----:B------:R-:W-:Y:S05]  /*8060*/  BRA `(.L_x_97) ;  /* 0xffffffdc00607947 */ /* 0x000fea000383ffff */
.L_x_106:
[----:B---3--:R3:W4:Y:S02]  /*8070*/  SYNCS.PHASECHK.TRANS64.TRYWAIT P0, [R109+URZ+0x30], R4 ;  /* 0x000030046d0075a7 */ /* 0x00872400080011ff */
[----:B----4-:R-:W-:Y:S05]  /*8080*/  @!P0 NANOSLEEP.SYNCS 0x989680 ;  /* 0x009896800000895d */ /* 0x010fea0003900000 */
[----:B------:R-:W4:Y:S02]  /*8090*/  @!P0 SYNCS.PHASECHK.TRANS64 P0, [R109+URZ+0x30], R4 ;  /* 0x000030046d0085a7 */ /* 0x000f2400080010ff */
[----:B----4-:R-:W-:Y:S05]  /*80a0*/  @!P0 BRA `(.L_x_106) ;  /* 0xfffffffc00f08947 */ /* 0x010fea000383ffff */
[----:B------:R-:W-:Y:S05]  /*80b0*/  BRA `(.L_x_105) ;  /* 0xffffffe800547947 */ /* 0x000fea000383ffff */
        .weak           $__internal_0_$__cuda_sm10x_tcgen05_guardrail_trap_col_being_dealloced_not_returned_by_alloc
        .type           $__internal_0_$__cuda_sm10x_tcgen05_guardrail_trap_col_being_dealloced_not_returned_by_alloc,@function
        .size           $__internal_0_$__cuda_sm10x_tcgen05_guardrail_trap_col_being_dealloced_not_returned_by_alloc,($__internal_1_$__cuda_sm10x_tcgen05_guardrail_trap_phase_invalid_during_alloc - $__internal_0_$__cuda_sm10x_tcgen05_guardrail_trap_col_being_dealloced_not_returned_by_alloc)
$__internal_0_$__cuda_sm10x_tcgen05_guardrail_trap_col_being_dealloced_not_returned_by_alloc:
[----:B------:R-:W-:Y:S05]  /*80c0*/  BPT.TRAP 0x1 ;  /* 0x000000040000795c */ /* 0x000fea0000300000 */
[----:B------:R-:W-:-:S04]  /*80d0*/  HFMA2 R3, -RZ, RZ, 0, 0 ;  /* 0x00000000ff037431 */ /* 0x000fc800000001ff */
[----:B------:R-:W-:Y:S05]  /*80e0*/  RET.REL.NODEC R2 `(_ZN7cutlass13device_kernelINS_4gemm6kernel13GemmUniversalIN4cute5tupleIJiiiiEEENS1_10collective13CollectiveMmaINS1_35MainloopSm100TmaUmmaWarpSpecializedILi3ELi2ELi4ENS5_IJNS4_1CILi2EEESB_NSA_ILi1EEEEEEEENS5_IJNSA_ILi64EEENSA_ILi128EEENSA_ILi32EEEEEENS_12float_e4m3_tENS5_IJlSC_lEEESJ_SK_NS4_8TiledMMAINS4_8MMA_AtomIJNS4_10MMA_TraitsINS4_19SM100_MMA_F8F6F4_SSEJSJ_SJ_fSF_SG_NS4_17integral_constantINS4_4UMMA5MajorELSR_0EEESS_NSP_INSQ_7ScaleInELST_0EEESU_EEEEEENS4_6LayoutINS5_IJSC_SC_SC_EEENS5_IJNSA_ILi0EEESZ_SZ_EEEEENS5_IJNS4_10UnderscoreES12_S12_EEEEENS4_23SM90_TMA_LOAD_MULTICASTENS4_14ComposedLayoutINS4_7SwizzleILi1ELi4ELi3EEENS4_18smem_ptr_flag_bitsILi8EEENSX_INS5_IJNSA_ILi8EEESH_EEENS5_IJSH_SC_EEEEEEEvNS4_8identityES15_S1F_vS1G_EENS_8epilogue10collective18CollectiveEpilogueINS1I_23Sm100TmaWarpSpecializedILi2ELi2ELi32ELb0ELb0EEEJSI_NS5_IJNSX_ISF_SC_EES1N_EEESJ_SK_SJ_SK_NS1I_6fusion15FusionCallbacksIS1M_NS1P_17LinearCombinationISJ_fSJ_fLNS_15FloatRoundStyleE2EEESI_S1O_JEEENS4_5SM1004TMEM4LOAD26SM100_TMEM_LOAD_16dp32b32xENS4_13SM90_TMA_LOADENS16_INS17_ILi2ELi4ELi3EEES1A_NSX_INS5_IJS1B_SF_EEENS5_IJSF_SC_EEEEEEENS4_39AutoVectorizingCopyWithAssumedAlignmentILi128EEENS4_14SM90_TMA_STOREES24_S26_S26_EEEvvEEEEvNT_6ParamsE) ;  /* 0xffffff7c02c47950 */ /* 0x000fea0003c3ffff */
        .weak           $__internal_1_$__cuda_sm10x_tcgen05_guardrail_trap_phase_invalid_during_alloc
        .type           $__internal_1_$__cuda_sm10x_tcgen05_guardrail_trap_phase_invalid_during_alloc,@function
        .size           $__internal_1_$__cuda_sm10x_tcgen05_guardrail_trap_phase_invalid_during_alloc,($__internal_2_$__cuda_sm10x_tcgen05_guardrail_trap_unallocated_columns_being_dealloced - $__internal_1_$__cuda_sm10x_tcgen05_guardrail_trap_phase_invalid_during_alloc)
$__internal_1_$__cuda_sm10x_tcgen05_guardrail_trap_phase_invalid_during_alloc:
[----:B------:R-:W-:Y:S05]  /*80f0*/  BPT.TRAP 0x1 ;  /* 0x000000040000795c */ /* 0x000fea0000300000 */
[----:B------:R-:W-:-:S04]  /*8100*/  MOV R5, 0x0 ;  /* 0x0000000000057802 */ /* 0x000fc80000000f00 */
[----:B------:R-:W-:Y:S05]  /*8110*/  RET.REL.NODEC R4 `(_ZN7cutlass13device_kernelINS_4gemm6kernel13GemmUniversalIN4cute5tupleIJiiiiEEENS1_10collective13CollectiveMmaINS1_35MainloopSm100TmaUmmaWarpSpecializedILi3ELi2ELi4ENS5_IJNS4_1CILi2EEESB_NSA_ILi1EEEEEEEENS5_IJNSA_ILi64EEENSA_ILi128EEENSA_ILi32EEEEEENS_12float_e4m3_tENS5_IJlSC_lEEESJ_SK_NS4_8TiledMMAINS4_8MMA_AtomIJNS4_10MMA_TraitsINS4_19SM100_MMA_F8F6F4_SSEJSJ_SJ_fSF_SG_NS4_17integral_constantINS4_4UMMA5MajorELSR_0EEESS_NSP_INSQ_7ScaleInELST_0EEESU_EEEEEENS4_6LayoutINS5_IJSC_SC_SC_EEENS5_IJNSA_ILi0EEESZ_SZ_EEEEENS5_IJNS4_10UnderscoreES12_S12_EEEEENS4_23SM90_TMA_LOAD_MULTICASTENS4_14ComposedLayoutINS4_7SwizzleILi1ELi4ELi3EEENS4_18smem_ptr_flag_bitsILi8EEENSX_INS5_IJNSA_ILi8EEESH_EEENS5_IJSH_SC_EEEEEEEvNS4_8identityES15_S1F_vS1G_EENS_8epilogue10collective18CollectiveEpilogueINS1I_23Sm100TmaWarpSpecializedILi2ELi2ELi32ELb0ELb0EEEJSI_NS5_IJNSX_ISF_SC_EES1N_EEESJ_SK_SJ_SK_NS1I_6fusion15FusionCallbacksIS1M_NS1P_17LinearCombinationISJ_fSJ_fLNS_15FloatRoundStyleE2EEESI_S1O_JEEENS4_5SM1004TMEM4LOAD26SM100_TMEM_LOAD_16dp32b32xENS4_13SM90_TMA_LOADENS16_INS17_ILi2ELi4ELi3EEES1A_NSX_INS5_IJS1B_SF_EEENS5_IJSF_SC_EEEEEEENS4_39AutoVectorizingCopyWithAssumedAlignmentILi128EEENS4_14SM90_TMA_STOREES24_S26_S26_EEEvvEEEEvNT_6ParamsE) ;  /* 0xffffff7c04b87950 */ /* 0x000fea0003c3ffff */
        .weak           $__internal_2_$__cuda_sm10x_tcgen05_guardrail_trap_unallocated_columns_being_dealloced
        .type           $__internal_2_$__cuda_sm10x_tcgen05_guardrail_trap_unallocated_columns_being_dealloced,@function
        .size           $__internal_2_$__cuda_sm10x_tcgen05_guardrail_trap_unallocated_columns_being_dealloced,(.L_x_146 - $__internal_2_$__cuda_sm10x_tcgen05_guardrail_trap_unallocated_columns_being_dealloced)
$__internal_2_$__cuda_sm10x_tcgen05_guardrail_trap_unallocated_columns_being_dealloced:
[----:B------:R-:W-:Y:S05]  /*8120*/  BPT.TRAP 0x1 ;  /* 0x000000040000795c */ /* 0x000fea0000300000 */
[----:B------:R-:W-:-:S04]  /*8130*/  HFMA2 R3, -RZ, RZ, 0, 0 ;  /* 0x00000000ff037431 */ /* 0x000fc800000001ff */
[----:B------:R-:W-:Y:S05]  /*8140*/  RET.REL.NODEC R2 `(_ZN7cutlass13device_kernelINS_4gemm6kernel13GemmUniversalIN4cute5tupleIJiiiiEEENS1_10collective13CollectiveMmaINS1_35MainloopSm100TmaUmmaWarpSpecializedILi3ELi2ELi4ENS5_IJNS4_1CILi2EEESB_NSA_ILi1EEEEEEEENS5_IJNSA_ILi64EEENSA_ILi128EEENSA_ILi32EEEEEENS_12float_e4m3_tENS5_IJlSC_lEEESJ_SK_NS4_8TiledMMAINS4_8MMA_AtomIJNS4_10MMA_TraitsINS4_19SM100_MMA_F8F6F4_SSEJSJ_SJ_fSF_SG_NS4_17integral_constantINS4_4UMMA5MajorELSR_0EEESS_NSP_INSQ_7ScaleInELST_0EEESU_EEEEEENS4_6LayoutINS5_IJSC_SC_SC_EEENS5_IJNSA_ILi0EEESZ_SZ_EEEEENS5_IJNS4_10UnderscoreES12_S12_EEEEENS4_23SM90_TMA_LOAD_MULTICASTENS4_14ComposedLayoutINS4_7SwizzleILi1ELi4ELi3EEENS4_18smem_ptr_flag_bitsILi8EEENSX_INS5_IJNSA_ILi8EEESH_EEENS5_IJSH_SC_EEEEEEEvNS4_8identityES15_S1F_vS1G_EENS_8epilogue10collective18CollectiveEpilogueINS1I_23Sm100TmaWarpSpecializedILi2ELi2ELi32ELb0ELb0EEEJSI_NS5_IJNSX_ISF_SC_EES1N_EEESJ_SK_SJ_SK_NS1I_6fusion15FusionCallbacksIS1M_NS1P_17LinearCombinationISJ_fSJ_fLNS_15FloatRoundStyleE2EEESI_S1O_JEEENS4_5SM1004TMEM4LOAD26SM100_TMEM_LOAD_16dp32b32xENS4_13SM90_TMA_LOADENS16_INS17_ILi2ELi4ELi3EEES1A_NSX_INS5_IJS1B_SF_EEENS5_IJSF_SC_EEEEEEENS4_39AutoVectorizingCopyWithAssumedAlignmentILi128EEENS4_14SM90_TMA_STOREES24_S26_S26_EEEvvEEEEvNT_6ParamsE) ;  /* 0xffffff7c02ac7950 */ /* 0x000fea0003c3ffff */
.L_x_145:
[----:B------:R-:W-:-:S00]  /*8150*/  BRA `(.L_x_145) ;  /* 0xfffffffc00fc7947 */ /* 0x000fc0000383ffff */
[----:B------:R-:W-:-:S00]  /*8160*/  NOP ;  /* 0x0000000000007918 */ /* 0x000fc00000000000 */
        /* <DEDUP_REMOVED lines=9> */
.L_x_146:


//--------------------- .nv.global.init           --------------------------
	.section	.nv.global.init,"aw",@progbits
.nv.global.init:
	.type		$str$27,@object
	.size		$str$27,($str$28 - $str$27)
$str$27:
        /*0000*/ 	.byte	0x28, 0x61, 0x64, 0x64, 0x72, 0x65, 0x73, 0x73, 0x20, 0x26, 0x20, 0x6d, 0x61, 0x73, 0x6b, 0x29
        /*0010*/ 	.byte	0x20, 0x3d, 0x3d, 0x20, 0x30, 0x00
	.type		$str$28,@object
	.size		$str$28,($str$26 - $str$28)
$str$28:
        /*0016*/ 	.byte	0x2f, 0x74, 0x6d, 0x70, 0x2f, 0x63, 0x75, 0x74, 0x6c, 0x61, 0x73, 0x73, 0x5f, 0x73, 0x77, 0x65
        /*0026*/ 	.byte	0x65, 0x70, 0x5f, 0x73, 0x72, 0x63, 0x2f, 0x69, 0x6e, 0x63, 0x6c, 0x75, 0x64, 0x65, 0x2f, 0x63
        /*0036*/ 	.byte	0x75, 0x74, 0x65, 0x2f, 0x70, 0x6f, 0x69, 0x6e, 0x74, 0x65, 0x72, 0x5f, 0x66, 0x6c, 0x61, 0x67
        /*0046*/ 	.byte	0x67, 0x65, 0x64, 0x2e, 0x68, 0x70, 0x70, 0x00
	.type		$str$26,@object
	.size		$str$26,($str$25 - $str$26)
$str$26:
        /*004e*/ 	.byte	0x2f, 0x74, 0x6d, 0x70, 0x2f, 0x63, 0x75, 0x74, 0x6c, 0x61, 0x73, 0x73, 0x5f, 0x73, 0x77, 0x65
        /*005e*/ 	.byte	0x65, 0x70, 0x5f, 0x73, 0x72, 0x63, 0x2f, 0x69, 0x6e, 0x63, 0x6c, 0x75, 0x64, 0x65, 0x2f, 0x63
        /*006e*/ 	.byte	0x75, 0x74, 0x65, 0x2f, 0x61, 0x74, 0x6f, 0x6d, 0x2f, 0x63, 0x6f, 0x70, 0x79, 0x5f, 0x74, 0x72
        /*007e*/ 	.byte	0x61, 0x69, 0x74, 0x73, 0x5f, 0x73, 0x6d, 0x31, 0x30, 0x30, 0x2e, 0x68, 0x70, 0x70, 0x00
	.type		$str$25,@object
	.size		$str$25,(__unnamed_1 - $str$25)
$str$25:
        /*008d*/ 	.byte	0x28, 0x28, 0x75, 0x69, 0x6e, 0x74, 0x33, 0x32, 0x5f, 0x74, 0x28, 0x74, 0x68, 0x72, 0x65, 0x61
        /*009d*/ 	.byte	0x64, 0x49, 0x64, 0x78, 0x2e, 0x78, 0x29, 0x20, 0x2f, 0x20, 0x33, 0x32, 0x29, 0x20, 0x25, 0x20
        /*00ad*/ 	.byte	0x34, 0x29, 0x20, 0x3d, 0x3d, 0x20, 0x28, 0x28, 0x28, 0x74, 0x6d, 0x65, 0x6d, 0x5f, 0x61, 0x64
        /*00bd*/ 	.byte	0x64, 0x72, 0x20, 0x3e, 0x3e, 0x20, 0x31, 0x36, 0x29, 0x20, 0x2f, 0x20, 0x33, 0x32, 0x29, 0x20
        /*00cd*/ 	.byte	0x25, 0x20, 0x34, 0x29, 0x00
	.type		__unnamed_1,@object
	.size		__unnamed_1,(__unnamed_2 - __unnamed_1)
__unnamed_1:
        /*00d2*/ 	.byte	0x61, 0x75, 0x74, 0x6f, 0x20, 0x63, 0x75, 0x74, 0x65, 0x3a, 0x3a, 0x61, 0x73, 0x5f, 0x70, 0x6f
        /* <DEDUP_REMOVED lines=24> */
        /*0262*/ 	.byte	0x3c, 0x34, 0x30, 0x39, 0x36, 0x3e, 0x3e, 0x3e, 0x3e, 0x5d, 0x00
	.type		__unnamed_2,@object
	.size		__unnamed_2,(.L_2 - __unnamed_2)
__unnamed_2:
        /* <DEDUP_REMOVED lines=40> */
        /*04ed*/ 	.byte	0x74, 0x65, 0x3a, 0x3a, 0x43, 0x3c, 0x30, 0x3e, 0x3e, 0x3e, 0x3e, 0x5d, 0x00
.L_2:


//--------------------- .nv.shared._ZN7cutlass13device_kernelINS_4gemm6kernel13GemmUniversalIN4cute5tupleIJiiiiEEENS1_10collective13CollectiveMmaINS1_35MainloopSm100TmaUmmaWarpSpecializedILi3ELi2ELi4ENS5_IJNS4_1CILi2EEESB_NSA_ILi1EEEEEEEENS5_IJNSA_ILi64EEENSA_ILi128EEENSA_ILi32EEEEEENS_12float_e4m3_tENS5_IJlSC_lEEESJ_SK_NS4_8TiledMMAINS4_8MMA_AtomIJNS4_10MMA_TraitsINS4_19SM100_MMA_F8F6F4_SSEJSJ_SJ_fSF_SG_NS4_17integral_constantINS4_4UMMA5MajorELSR_0EEESS_NSP_INSQ_7ScaleInELST_0EEESU_EEEEEENS4_6LayoutINS5_IJSC_SC_SC_EEENS5_IJNSA_ILi0EEESZ_SZ_EEEEENS5_IJNS4_10UnderscoreES12_S12_EEEEENS4_23SM90_TMA_LOAD_MULTICASTENS4_14ComposedLayoutINS4_7SwizzleILi1ELi4ELi3EEENS4_18smem_ptr_flag_bitsILi8EEENSX_INS5_IJNSA_ILi8EEESH_EEENS5_IJSH_SC_EEEEEEEvNS4_8identityES15_S1F_vS1G_EENS_8epilogue10collective18CollectiveEpilogueINS1I_23Sm100TmaWarpSpecializedILi2ELi2ELi32ELb0ELb0EEEJSI_NS5_IJNSX_ISF_SC_EES1N_EEESJ_SK_SJ_SK_NS1I_6fusion15FusionCallbacksIS1M_NS1P_17LinearCombinationISJ_fSJ_fLNS_15FloatRoundStyleE2EEESI_S1O_JEEENS4_5SM1004TMEM4LOAD26SM100_TMEM_LOAD_16dp32b32xENS4_13SM90_TMA_LOADENS16_INS17_ILi2ELi4ELi3EEES1A_NSX_INS5_IJS1B_SF_EEENS5_IJSF_SC_EEEEEEENS4_39AutoVectorizingCopyWithAssumedAlignmentILi128EEENS4_14SM90_TMA_STOREES24_S26_S26_EEEvvEEEEvNT_6ParamsE --------------------------
	.section	.nv.shared._ZN7cutlass13device_kernelINS_4gemm6kernel13GemmUniversalIN4cute5tupleIJiiiiEEENS1_10collective13CollectiveMmaINS1_35MainloopSm100TmaUmmaWarpSpecializedILi3ELi2ELi4ENS5_IJNS4_1CILi2EEESB_NSA_ILi1EEEEEEEENS5_IJNSA_ILi64EEENSA_ILi128EEENSA_ILi32EEEEEENS_12float_e4m3_tENS5_IJlSC_lEEESJ_SK_NS4_8TiledMMAINS4_8MMA_AtomIJNS4_10MMA_TraitsINS4_19SM100_MMA_F8F6F4_SSEJSJ_SJ_fSF_SG_NS4_17integral_constantINS4_4UMMA5MajorELSR_0EEESS_NSP_INSQ_7ScaleInELST_0EEESU_EEEEEENS4_6LayoutINS5_IJSC_SC_SC_EEENS5_IJNSA_ILi0EEESZ_SZ_EEEEENS5_IJNS4_10UnderscoreES12_S12_EEEEENS4_23SM90_TMA_LOAD_MULTICASTENS4_14ComposedLayoutINS4_7SwizzleILi1ELi4ELi3EEENS4_18smem_ptr_flag_bitsILi8EEENSX_INS5_IJNSA_ILi8EEESH_EEENS5_IJSH_SC_EEEEEEEvNS4_8identityES15_S1F_vS1G_EENS_8epilogue10collective18CollectiveEpilogueINS1I_23Sm100TmaWarpSpecializedILi2ELi2ELi32ELb0ELb0EEEJSI_NS5_IJNSX_ISF_SC_EES1N_EEESJ_SK_SJ_SK_NS1I_6fusion15FusionCallbacksIS1M_NS1P_17LinearCombinationISJ_fSJ_fLNS_15FloatRoundStyleE2EEESI_S1O_JEEENS4_5SM1004TMEM4LOAD26SM100_TMEM_LOAD_16dp32b32xENS4_13SM90_TMA_LOADENS16_INS17_ILi2ELi4ELi3EEES1A_NSX_INS5_IJS1B_SF_EEENS5_IJSF_SC_EEEEEEENS4_39AutoVectorizingCopyWithAssumedAlignmentILi128EEENS4_14SM90_TMA_STOREES24_S26_S26_EEEvvEEEEvNT_6ParamsE,"aw",@nobits
	.sectionflags	@""
	.align	16
	.zero		1024


//--------------------- .nv.shared.reserved.0     --------------------------
	.section	.nv.shared.reserved.0,"aw",@nobits
	.weak		__nv_reservedSMEM_offset_0_alias
	.size		__nv_reservedSMEM_offset_0_alias, 0, 64
	.other		__nv_reservedSMEM_offset_0_alias,@"STO_CUDA_RESERVED_SHARED STV_DEFAULT"
__nv_reservedSMEM_offset_0_alias:
	.zero		0
.nv.shared.reserved.0:
	.zero		64
	.weak		__nv_reservedSMEM_tcgen05_partition
	.type		__nv_reservedSMEM_tcgen05_partition,@object
	.size		__nv_reservedSMEM_tcgen05_partition,(.L_0 - __nv_reservedSMEM_tcgen05_partition)
__nv_reservedSMEM_tcgen05_partition:
	.zero		32
.L_0:


//--------------------- .nv.global                --------------------------
	.section	.nv.global,"aw",@nobits
.nv.global:
	.type		_ZN39_INTERNAL_97797b26_4_k_cu_841d581c_84614cute1_E,@object
	.size		_ZN39_INTERNAL_97797b26_4_k_cu_841d581c_84614cute1_E,(_ZN39_INTERNAL_97797b26_4_k_cu_841d581c_84614cuda3std3__45__cpo6cbeginE - _ZN39_INTERNAL_97797b26_4_k_cu_841d581c_84614cute1_E)
_ZN39_INTERNAL_97797b26_4_k_cu_841d581c_84614cute1_E:
	.zero		1
	.type		_ZN39_INTERNAL_97797b26_4_k_cu_841d581c_84614cuda3std3__45__cpo6cbeginE,@object
	.size		_ZN39_INTERNAL_97797b26_4_k_cu_841d581c_84614cuda3std3__45__cpo6cbeginE,(_ZN39_INTERNAL_97797b26_4_k_cu_841d581c_84614cuda3std3__48in_placeE - _ZN39_INTERNAL_97797b26_4_k_cu_841d581c_84614cuda3std3__45__cpo6cbeginE)
_ZN39_INTERNAL_97797b26_4_k_cu_841d581c_84614cuda3std3__45__cpo6cbeginE:
	.zero		1
	.type		_ZN39_INTERNAL_97797b26_4_k_cu_841d581c_84614cuda3std3__48in_placeE,@object
	.size		_ZN39_INTERNAL_97797b26_4_k_cu_841d581c_84614cuda3std3__48in_placeE,(_ZN39_INTERNAL_97797b26_4_k_cu_841d581c_84614cuda3std6ranges3__45__cpo9iter_moveE - _ZN39_INTERNAL_97797b26_4_k_cu_841d581c_84614cuda3std3__48in_placeE)
_ZN39_INTERNAL_97797b26_4_k_cu_841d581c_84614cuda3std3__48in_placeE:
	.zero		1
	.type		_ZN39_INTERNAL_97797b26_4_k_cu_841d581c_84614cuda3std6ranges3__45__cpo9iter_moveE,@object
	.size		_ZN39_INTERNAL_97797b26_4_k_cu_841d581c_84614cuda3std6ranges3__45__cpo9iter_moveE,(_ZN39_INTERNAL_97797b26_4_k_cu_841d581c_84614cuda3std3__45__cpo5beginE - _ZN39_INTERNAL_97797b26_4_k_cu_841d581c_84614cuda3std6ranges3__45__cpo9iter_moveE)
_ZN39_INTERNAL_97797b26_4_k_cu_841d581c_84614cuda3std6ranges3__45__cpo9iter_moveE:
	.zero		1
	.type		_ZN39_INTERNAL_97797b26_4_k_cu_841d581c_84614cuda3std3__45__cpo5beginE,@object
	.size		_ZN39_INTERNAL_97797b26_4_k_cu_841d581c_84614cuda3std3__45__cpo5beginE,(_ZN39_INTERNAL_97797b26_4_k_cu_841d581c_84614cuda3std3__441_GLOBAL__N__97797b26_4_k_cu_841d581c_84616ignoreE - _ZN39_INTERNAL_97797b26_4_k_cu_841d581c_84614cuda3std3__45__cpo5beginE)
_ZN39_INTERNAL_97797b26_4_k_cu_841d581c_84614cuda3std3__45__cpo5beginE:
	.zero		1
	.type		_ZN39_INTERNAL_97797b26_4_k_cu_841d581c_84614cuda3std3__441_GLOBAL__N__97797b26_4_k_cu_841d581c_84616ignoreE,@object
	.size		_ZN39_INTERNAL_97797b26_4_k_cu_841d581c_84614cuda3std3__441_GLOBAL__N__97797b26_4_k_cu_841d581c_84616ignoreE,(_ZN39_INTERNAL_97797b26_4_k_cu_841d581c_84614cute7productE - _ZN39_INTERNAL_97797b26_4_k_cu_841d581c_84614cuda3std3__441_GLOBAL__N__97797b26_4_k_cu_841d581c_84616ignoreE)
_ZN39_INTERNAL_97797b26_4_k_cu_841d581c_84614cuda3std3__441_GLOBAL__N__97797b26_4_k_cu_841d581c_84616ignoreE:
	.zero		1
	.type		_ZN39_INTERNAL_97797b26_4_k_cu_841d581c_84614cute7productE,@object
	.size		_ZN39_INTERNAL_97797b26_4_k_cu_841d581c_84614cute7productE,(_ZN39_INTERNAL_97797b26_4_k_cu_841d581c_84614cuda3std3__45__cpo3endE - _ZN39_INTERNAL_97797b26_4_k_cu_841d581c_84614cute7productE)
_ZN39_INTERNAL_97797b26_4_k_cu_841d581c_84614cute7productE:
	.zero		1
	.type		_ZN39_INTERNAL_97797b26_4_k_cu_841d581c_84614cuda3std3__45__cpo3endE,@object
	.size		_ZN39_INTERNAL_97797b26_4_k_cu_841d581c_84614cuda3std3__45__cpo3endE,(_ZN39_INTERNAL_97797b26_4_k_cu_841d581c_84614cuda3std3__419piecewise_constructE - _ZN39_INTERNAL_97797b26_4_k_cu_841d581c_84614cuda3std3__45__cpo3endE)
_ZN39_INTERNAL_97797b26_4_k_cu_841d581c_84614cuda3std3__45__cpo3endE:
	.zero		1
	.type		_ZN39_INTERNAL_97797b26_4_k_cu_841d581c_84614cuda3std3__419piecewise_constructE,@object
	.size		_ZN39_INTERNAL_97797b26_4_k_cu_841d581c_84614cuda3std3__419piecewise_constructE,(_ZN39_INTERNAL_97797b26_4_k_cu_841d581c_84614cuda3std3__45__cpo4cendE - _ZN39_INTERNAL_97797b26_4_k_cu_841d581c_84614cuda3std3__419piecewise_constructE)
_ZN39_INTERNAL_97797b26_4_k_cu_841d581c_84614cuda3std3__419piecewise_constructE:
	.zero		1
	.type		_ZN39_INTERNAL_97797b26_4_k_cu_841d581c_84614cuda3std3__45__cpo4cendE,@object
	.size		_ZN39_INTERNAL_97797b26_4_k_cu_841d581c_84614cuda3std3__45__cpo4cendE,(_ZN39_INTERNAL_97797b26_4_k_cu_841d581c_84614cuda3std6ranges3__45__cpo4swapE - _ZN39_INTERNAL_97797b26_4_k_cu_841d581c_84614cuda3std3__45__cpo4cendE)
_ZN39_INTERNAL_97797b26_4_k_cu_841d581c_84614cuda3std3__45__cpo4cendE:
	.zero		1
	.type		_ZN39_INTERNAL_97797b26_4_k_cu_841d581c_84614cuda3std6ranges3__45__cpo4swapE,@object
	.size		_ZN39_INTERNAL_97797b26_4_k_cu_841d581c_84614cuda3std6ranges3__45__cpo4swapE,(.L_10 - _ZN39_INTERNAL_97797b26_4_k_cu_841d581c_84614cuda3std6ranges3__45__cpo4swapE)
_ZN39_INTERNAL_97797b26_4_k_cu_841d581c_84614cuda3std6ranges3__45__cpo4swapE:
	.zero		1
.L_10:


//--------------------- .nv.constant0._ZN7cutlass13device_kernelINS_4gemm6kernel13GemmUniversalIN4cute5tupleIJiiiiEEENS1_10collective13CollectiveMmaINS1_35MainloopSm100TmaUmmaWarpSpecializedILi3ELi2ELi4ENS5_IJNS4_1CILi2EEESB_NSA_ILi1EEEEEEEENS5_IJNSA_ILi64EEENSA_ILi128EEENSA_ILi32EEEEEENS_12float_e4m3_tENS5_IJlSC_lEEESJ_SK_NS4_8TiledMMAINS4_8MMA_AtomIJNS4_10MMA_TraitsINS4_19SM100_MMA_F8F6F4_SSEJSJ_SJ_fSF_SG_NS4_17integral_constantINS4_4UMMA5MajorELSR_0EEESS_NSP_INSQ_7ScaleInELST_0EEESU_EEEEEENS4_6LayoutINS5_IJSC_SC_SC_EEENS5_IJNSA_ILi0EEESZ_SZ_EEEEENS5_IJNS4_10UnderscoreES12_S12_EEEEENS4_23SM90_TMA_LOAD_MULTICASTENS4_14ComposedLayoutINS4_7SwizzleILi1ELi4ELi3EEENS4_18smem_ptr_flag_bitsILi8EEENSX_INS5_IJNSA_ILi8EEESH_EEENS5_IJSH_SC_EEEEEEEvNS4_8identityES15_S1F_vS1G_EENS_8epilogue10collective18CollectiveEpilogueINS1I_23Sm100TmaWarpSpecializedILi2ELi2ELi32ELb0ELb0EEEJSI_NS5_IJNSX_ISF_SC_EES1N_EEESJ_SK_SJ_SK_NS1I_6fusion15FusionCallbacksIS1M_NS1P_17LinearCombinationISJ_fSJ_fLNS_15FloatRoundStyleE2EEESI_S1O_JEEENS4_5SM1004TMEM4LOAD26SM100_TMEM_LOAD_16dp32b32xENS4_13SM90_TMA_LOADENS16_INS17_ILi2ELi4ELi3EEES1A_NSX_INS5_IJS1B_SF_EEENS5_IJSF_SC_EEEEEEENS4_39AutoVectorizingCopyWithAssumedAlignmentILi128EEENS4_14SM90_TMA_STOREES24_S26_S26_EEEvvEEEEvNT_6ParamsE --------------------------
	.section	.nv.constant0._ZN7cutlass13device_kernelINS_4gemm6kernel13GemmUniversalIN4cute5tupleIJiiiiEEENS1_10collective13CollectiveMmaINS1_35MainloopSm100TmaUmmaWarpSpecializedILi3ELi2ELi4ENS5_IJNS4_1CILi2EEESB_NSA_ILi1EEEEEEEENS5_IJNSA_ILi64EEENSA_ILi128EEENSA_ILi32EEEEEENS_12float_e4m3_tENS5_IJlSC_lEEESJ_SK_NS4_8TiledMMAINS4_8MMA_AtomIJNS4_10MMA_TraitsINS4_19SM100_MMA_F8F6F4_SSEJSJ_SJ_fSF_SG_NS4_17integral_constantINS4_4UMMA5MajorELSR_0EEESS_NSP_INSQ_7ScaleInELST_0EEESU_EEEEEENS4_6LayoutINS5_IJSC_SC_SC_EEENS5_IJNSA_ILi0EEESZ_SZ_EEEEENS5_IJNS4_10UnderscoreES12_S12_EEEEENS4_23SM90_TMA_LOAD_MULTICASTENS4_14ComposedLayoutINS4_7SwizzleILi1ELi4ELi3EEENS4_18smem_ptr_flag_bitsILi8EEENSX_INS5_IJNSA_ILi8EEESH_EEENS5_IJSH_SC_EEEEEEEvNS4_8identityES15_S1F_vS1G_EENS_8epilogue10collective18CollectiveEpilogueINS1I_23Sm100TmaWarpSpecializedILi2ELi2ELi32ELb0ELb0EEEJSI_NS5_IJNSX_ISF_SC_EES1N_EEESJ_SK_SJ_SK_NS1I_6fusion15FusionCallbacksIS1M_NS1P_17LinearCombinationISJ_fSJ_fLNS_15FloatRoundStyleE2EEESI_S1O_JEEENS4_5SM1004TMEM4LOAD26SM100_TMEM_LOAD_16dp32b32xENS4_13SM90_TMA_LOADENS16_INS17_ILi2ELi4ELi3EEES1A_NSX_INS5_IJS1B_SF_EEENS5_IJSF_SC_EEEEEEENS4_39AutoVectorizingCopyWithAssumedAlignmentILi128EEENS4_14SM90_TMA_STOREES24_S26_S26_EEEvvEEEEvNT_6ParamsE,"a",@progbits
	.sectionflags	@""
	.align	4
.nv.constant0._ZN7cutlass13device_kernelINS_4gemm6kernel13GemmUniversalIN4cute5tupleIJiiiiEEENS1_10collective13CollectiveMmaINS1_35MainloopSm100TmaUmmaWarpSpecializedILi3ELi2ELi4ENS5_IJNS4_1CILi2EEESB_NSA_ILi1EEEEEEEENS5_IJNSA_ILi64EEENSA_ILi128EEENSA_ILi32EEEEEENS_12float_e4m3_tENS5_IJlSC_lEEESJ_SK_NS4_8TiledMMAINS4_8MMA_AtomIJNS4_10MMA_TraitsINS4_19SM100_MMA_F8F6F4_SSEJSJ_SJ_fSF_SG_NS4_17integral_constantINS4_4UMMA5MajorELSR_0EEESS_NSP_INSQ_7ScaleInELST_0EEESU_EEEEEENS4_6LayoutINS5_IJSC_SC_SC_EEENS5_IJNSA_ILi0EEESZ_SZ_EEEEENS5_IJNS4_10UnderscoreES12_S12_EEEEENS4_23SM90_TMA_LOAD_MULTICASTENS4_14ComposedLayoutINS4_7SwizzleILi1ELi4ELi3EEENS4_18smem_ptr_flag_bitsILi8EEENSX_INS5_IJNSA_ILi8EEESH_EEENS5_IJSH_SC_EEEEEEEvNS4_8identityES15_S1F_vS1G_EENS_8epilogue10collective18CollectiveEpilogueINS1I_23Sm100TmaWarpSpecializedILi2ELi2ELi32ELb0ELb0EEEJSI_NS5_IJNSX_ISF_SC_EES1N_EEESJ_SK_SJ_SK_NS1I_6fusion15FusionCallbacksIS1M_NS1P_17LinearCombinationISJ_fSJ_fLNS_15FloatRoundStyleE2EEESI_S1O_JEEENS4_5SM1004TMEM4LOAD26SM100_TMEM_LOAD_16dp32b32xENS4_13SM90_TMA_LOADENS16_INS17_ILi2ELi4ELi3EEES1A_NSX_INS5_IJS1B_SF_EEENS5_IJSF_SC_EEEEEEENS4_39AutoVectorizingCopyWithAssumedAlignmentILi128EEENS4_14SM90_TMA_STOREES24_S26_S26_EEEvvEEEEvNT_6ParamsE:
	.zero		2944


//--------------------- SYMBOLS --------------------------

	.type		.nv.reservedSmem.offset0,@object
	.size		.nv.reservedSmem.offset0,0x4
	.type		.nv.reservedSmem.cap,@object
	.size		.nv.reservedSmem.cap,0x4
	.type		__assertfail,@function
